	.target	sm_100a

	.elftype	@"ET_EXEC"


//--------------------- .note.nv.tkinfo           --------------------------
	.section	.note.nv.tkinfo,"",@"SHT_NOTE"
	.sectionflags	@"SHF_NOTE_NV_TKINFO"
	.tkinfo
        /*0018*/ 	.word	0x00000002
        /*0030*/ 	.string	""
        /*0030*/ 	.string	"ptxas"
        /*0030*/ 	.string	"Cuda compilation tools, release 13.0, V13.0.88"
        /*0030*/ 	.string	"Build cuda_13.0.r13.0/compiler.36424714_0"
        /*0030*/ 	.string	"-arch sm_100a -m 64 "



//--------------------- .note.nv.cuinfo           --------------------------
	.section	.note.nv.cuinfo,"",@"SHT_NOTE"
	.sectionflags	@"SHF_NOTE_NV_CUINFO"
        /*0018*/ 	.short	0x0002
        /*001a*/ 	.short	0x0064
        /*001c*/ 	.short	0x0082
	.zero		2


//--------------------- .nv.info                  --------------------------
	.section	.nv.info,"",@"SHT_CUDA_INFO"
	.align	4


	//----- nvinfo : EIATTR_REGCOUNT
	.align		4
        /*0000*/ 	.byte	0x04, 0x2f
        /*0002*/ 	.short	(.L_19 - .L_18)
	.align		4
.L_18:
        /*0004*/ 	.word	index@(_ZN7cutlass13device_kernelINS_4gemm6kernel13GemmUniversalIN4cute5tupleIJiiiiEEENS1_10collective13CollectiveMmaINS1_35MainloopSm100TmaUmmaWarpSpecializedILi5ELi2ELi4ENS5_IJNS4_1CILi2EEENSA_ILi1EEESC_EEEEENS5_IJNSA_ILi64EEESF_NSA_ILi32EEEEEENS_6half_tENS5_IJlSC_lEEESI_SJ_NS4_8TiledMMAINS4_8MMA_AtomIJNS4_20SM100_MMA_F16BF16_SSISI_SI_fLi64ELi64ELNS4_4UMMA5MajorE0ELSO_0ELNSN_7ScaleInE0ELSP_0EEEEEENS4_6LayoutINS5_IJSC_SC_SC_EEENS5_IJNSA_ILi0EEESU_SU_EEEEENS5_IJNS4_10UnderscoreESX_SX_EEEEENS4_13SM90_TMA_LOADENS4_14ComposedLayoutINS4_7SwizzleILi2ELi4ELi3EEENS4_18smem_ptr_flag_bitsILi16EEENSS_INS5_IJNSA_ILi8EEESG_EEENS5_IJSG_SC_EEEEEEEvNS4_8identityENS4_23SM90_TMA_LOAD_MULTICASTES1A_vS1B_EENS_8epilogue10collective18CollectiveEpilogueINS1E_23Sm100TmaWarpSpecializedILi3ELi2ELi16ELb1ELb0EEEJSH_NS5_IJNSS_ISF_SC_EENSS_ISG_SC_EEEEESI_SJ_SI_SJ_NS1E_6fusion15FusionCallbacksIS1I_NS1M_17LinearCombinationISI_fSI_fLNS_15FloatRoundStyleE2EEESH_S1L_JEEENS4_5SM1004TMEM4LOAD26SM100_TMEM_LOAD_16dp256b4xES10_S1A_NS4_17SM75_U32x4_LDSM_NENS4_14SM90_TMA_STOREES1A_NS4_17SM90_U32x4_STSM_NENS4_39AutoVectorizingCopyWithAssumedAlignmentILi128EEEEEEvvEEEEvNT_6ParamsE)
        /*0008*/ 	.word	0x00000045


	//----- nvinfo : EIATTR_FRAME_SIZE
	.align		4
.L_19:
        /*000c*/ 	.byte	0x04, 0x11
        /*000e*/ 	.short	(.L_21 - .L_20)
	.align		4
.L_20:
        /*0010*/ 	.word	index@($__internal_2_$__cuda_sm10x_tcgen05_guardrail_trap_unallocated_columns_being_dealloced)
        /*0014*/ 	.word	0x00000000


	//----- nvinfo : EIATTR_FRAME_SIZE
	.align		4
.L_21:
        /*0018*/ 	.byte	0x04, 0x11
        /*001a*/ 	.short	(.L_23 - .L_22)
	.align		4
.L_22:
        /*001c*/ 	.word	index@($__internal_1_$__cuda_sm10x_tcgen05_guardrail_trap_phase_invalid_during_alloc)
        /*0020*/ 	.word	0x00000000


	//----- nvinfo : EIATTR_FRAME_SIZE
	.align		4
.L_23:
        /*0024*/ 	.byte	0x04, 0x11
        /*0026*/ 	.short	(.L_25 - .L_24)
	.align		4
.L_24:
        /*0028*/ 	.word	index@($__internal_0_$__cuda_sm10x_tcgen05_guardrail_trap_col_being_dealloced_not_returned_by_alloc)
        /*002c*/ 	.word	0x00000000


	//----- nvinfo : EIATTR_FRAME_SIZE
	.align		4
.L_25:
        /*0030*/ 	.byte	0x04, 0x11
        /*0032*/ 	.short	(.L_27 - .L_26)
	.align		4
.L_26:
        /*0034*/ 	.word	index@(_ZN7cutlass13device_kernelINS_4gemm6kernel13GemmUniversalIN4cute5tupleIJiiiiEEENS1_10collective13CollectiveMmaINS1_35MainloopSm100TmaUmmaWarpSpecializedILi5ELi2ELi4ENS5_IJNS4_1CILi2EEENSA_ILi1EEESC_EEEEENS5_IJNSA_ILi64EEESF_NSA_ILi32EEEEEENS_6half_tENS5_IJlSC_lEEESI_SJ_NS4_8TiledMMAINS4_8MMA_AtomIJNS4_20SM100_MMA_F16BF16_SSISI_SI_fLi64ELi64ELNS4_4UMMA5MajorE0ELSO_0ELNSN_7ScaleInE0ELSP_0EEEEEENS4_6LayoutINS5_IJSC_SC_SC_EEENS5_IJNSA_ILi0EEESU_SU_EEEEENS5_IJNS4_10UnderscoreESX_SX_EEEEENS4_13SM90_TMA_LOADENS4_14ComposedLayoutINS4_7SwizzleILi2ELi4ELi3EEENS4_18smem_ptr_flag_bitsILi16EEENSS_INS5_IJNSA_ILi8EEESG_EEENS5_IJSG_SC_EEEEEEEvNS4_8identityENS4_23SM90_TMA_LOAD_MULTICASTES1A_vS1B_EENS_8epilogue10collective18CollectiveEpilogueINS1E_23Sm100TmaWarpSpecializedILi3ELi2ELi16ELb1ELb0EEEJSH_NS5_IJNSS_ISF_SC_EENSS_ISG_SC_EEEEESI_SJ_SI_SJ_NS1E_6fusion15FusionCallbacksIS1I_NS1M_17LinearCombinationISI_fSI_fLNS_15FloatRoundStyleE2EEESH_S1L_JEEENS4_5SM1004TMEM4LOAD26SM100_TMEM_LOAD_16dp256b4xES10_S1A_NS4_17SM75_U32x4_LDSM_NENS4_14SM90_TMA_STOREES1A_NS4_17SM90_U32x4_STSM_NENS4_39AutoVectorizingCopyWithAssumedAlignmentILi128EEEEEEvvEEEEvNT_6ParamsE)
        /*0038*/ 	.word	0x00000000


	//----- nvinfo : EIATTR_MIN_STACK_SIZE
	.align		4
.L_27:
        /*003c*/ 	.byte	0x04, 0x12
        /*003e*/ 	.short	(.L_29 - .L_28)
	.align		4
.L_28:
        /*0040*/ 	.word	index@(_ZN7cutlass13device_kernelINS_4gemm6kernel13GemmUniversalIN4cute5tupleIJiiiiEEENS1_10collective13CollectiveMmaINS1_35MainloopSm100TmaUmmaWarpSpecializedILi5ELi2ELi4ENS5_IJNS4_1CILi2EEENSA_ILi1EEESC_EEEEENS5_IJNSA_ILi64EEESF_NSA_ILi32EEEEEENS_6half_tENS5_IJlSC_lEEESI_SJ_NS4_8TiledMMAINS4_8MMA_AtomIJNS4_20SM100_MMA_F16BF16_SSISI_SI_fLi64ELi64ELNS4_4UMMA5MajorE0ELSO_0ELNSN_7ScaleInE0ELSP_0EEEEEENS4_6LayoutINS5_IJSC_SC_SC_EEENS5_IJNSA_ILi0EEESU_SU_EEEEENS5_IJNS4_10UnderscoreESX_SX_EEEEENS4_13SM90_TMA_LOADENS4_14ComposedLayoutINS4_7SwizzleILi2ELi4ELi3EEENS4_18smem_ptr_flag_bitsILi16EEENSS_INS5_IJNSA_ILi8EEESG_EEENS5_IJSG_SC_EEEEEEEvNS4_8identityENS4_23SM90_TMA_LOAD_MULTICASTES1A_vS1B_EENS_8epilogue10collective18CollectiveEpilogueINS1E_23Sm100TmaWarpSpecializedILi3ELi2ELi16ELb1ELb0EEEJSH_NS5_IJNSS_ISF_SC_EENSS_ISG_SC_EEEEESI_SJ_SI_SJ_NS1E_6fusion15FusionCallbacksIS1I_NS1M_17LinearCombinationISI_fSI_fLNS_15FloatRoundStyleE2EEESH_S1L_JEEENS4_5SM1004TMEM4LOAD26SM100_TMEM_LOAD_16dp256b4xES10_S1A_NS4_17SM75_U32x4_LDSM_NENS4_14SM90_TMA_STOREES1A_NS4_17SM90_U32x4_STSM_NENS4_39AutoVectorizingCopyWithAssumedAlignmentILi128EEEEEEvvEEEEvNT_6ParamsE)
        /*0044*/ 	.word	0x00000000
.L_29:


//--------------------- .nv.compat                --------------------------
	.section	.nv.compat,"",@"SHT_CUDA_COMPAT_INFO"
	.align	4
        /*0000*/ 	.byte	0x02, 0x09, 0x01, 0x00, 0x02, 0x02, 0x02, 0x00, 0x02, 0x05, 0x05, 0x00, 0x03, 0x07, 0x01, 0x01
        /*0010*/ 	.byte	0x02, 0x03, 0x01, 0x00, 0x02, 0x06, 0x01, 0x00, 0x04, 0x0b, 0x08, 0x00, 0x09, 0x00, 0x00, 0x00
        /*0020*/ 	.byte	0x00, 0x00, 0x00, 0x00


//--------------------- .nv.info._ZN7cutlass13device_kernelINS_4gemm6kernel13GemmUniversalIN4cute5tupleIJiiiiEEENS1_10collective13CollectiveMmaINS1_35MainloopSm100TmaUmmaWarpSpecializedILi5ELi2ELi4ENS5_IJNS4_1CILi2EEENSA_ILi1EEESC_EEEEENS5_IJNSA_ILi64EEESF_NSA_ILi32EEEEEENS_6half_tENS5_IJlSC_lEEESI_SJ_NS4_8TiledMMAINS4_8MMA_AtomIJNS4_20SM100_MMA_F16BF16_SSISI_SI_fLi64ELi64ELNS4_4UMMA5MajorE0ELSO_0ELNSN_7ScaleInE0ELSP_0EEEEEENS4_6LayoutINS5_IJSC_SC_SC_EEENS5_IJNSA_ILi0EEESU_SU_EEEEENS5_IJNS4_10UnderscoreESX_SX_EEEEENS4_13SM90_TMA_LOADENS4_14ComposedLayoutINS4_7SwizzleILi2ELi4ELi3EEENS4_18smem_ptr_flag_bitsILi16EEENSS_INS5_IJNSA_ILi8EEESG_EEENS5_IJSG_SC_EEEEEEEvNS4_8identityENS4_23SM90_TMA_LOAD_MULTICASTES1A_vS1B_EENS_8epilogue10collective18CollectiveEpilogueINS1E_23Sm100TmaWarpSpecializedILi3ELi2ELi16ELb1ELb0EEEJSH_NS5_IJNSS_ISF_SC_EENSS_ISG_SC_EEEEESI_SJ_SI_SJ_NS1E_6fusion15FusionCallbacksIS1I_NS1M_17LinearCombinationISI_fSI_fLNS_15FloatRoundStyleE2EEESH_S1L_JEEENS4_5SM1004TMEM4LOAD26SM100_TMEM_LOAD_16dp256b4xES10_S1A_NS4_17SM75_U32x4_LDSM_NENS4_14SM90_TMA_STOREES1A_NS4_17SM90_U32x4_STSM_NENS4_39AutoVectorizingCopyWithAssumedAlignmentILi128EEEEEEvvEEEEvNT_6ParamsE --------------------------
	.section	.nv.info._ZN7cutlass13device_kernelINS_4gemm6kernel13GemmUniversalIN4cute5tupleIJiiiiEEENS1_10collective13CollectiveMmaINS1_35MainloopSm100TmaUmmaWarpSpecializedILi5ELi2ELi4ENS5_IJNS4_1CILi2EEENSA_ILi1EEESC_EEEEENS5_IJNSA_ILi64EEESF_NSA_ILi32EEEEEENS_6half_tENS5_IJlSC_lEEESI_SJ_NS4_8TiledMMAINS4_8MMA_AtomIJNS4_20SM100_MMA_F16BF16_SSISI_SI_fLi64ELi64ELNS4_4UMMA5MajorE0ELSO_0ELNSN_7ScaleInE0ELSP_0EEEEEENS4_6LayoutINS5_IJSC_SC_SC_EEENS5_IJNSA_ILi0EEESU_SU_EEEEENS5_IJNS4_10UnderscoreESX_SX_EEEEENS4_13SM90_TMA_LOADENS4_14ComposedLayoutINS4_7SwizzleILi2ELi4ELi3EEENS4_18smem_ptr_flag_bitsILi16EEENSS_INS5_IJNSA_ILi8EEESG_EEENS5_IJSG_SC_EEEEEEEvNS4_8identityENS4_23SM90_TMA_LOAD_MULTICASTES1A_vS1B_EENS_8epilogue10collective18CollectiveEpilogueINS1E_23Sm100TmaWarpSpecializedILi3ELi2ELi16ELb1ELb0EEEJSH_NS5_IJNSS_ISF_SC_EENSS_ISG_SC_EEEEESI_SJ_SI_SJ_NS1E_6fusion15FusionCallbacksIS1I_NS1M_17LinearCombinationISI_fSI_fLNS_15FloatRoundStyleE2EEESH_S1L_JEEENS4_5SM1004TMEM4LOAD26SM100_TMEM_LOAD_16dp256b4xES10_S1A_NS4_17SM75_U32x4_LDSM_NENS4_14SM90_TMA_STOREES1A_NS4_17SM90_U32x4_STSM_NENS4_39AutoVectorizingCopyWithAssumedAlignmentILi128EEEEEEvvEEEEvNT_6ParamsE,"",@"SHT_CUDA_INFO"
	.sectionflags	@""
	.align	4


	//----- nvinfo : EIATTR_CUDA_API_VERSION
	.align		4
        /*0000*/ 	.byte	0x04, 0x37
        /*0002*/ 	.short	(.L_31 - .L_30)
.L_30:
        /*0004*/ 	.word	0x00000082


	//----- nvinfo : EIATTR_KPARAM_INFO
	.align		4
.L_31:
        /*0008*/ 	.byte	0x04, 0x17
        /*000a*/ 	.short	(.L_33 - .L_32)
.L_32:
        /*000c*/ 	.word	0x00000000
        /*0010*/ 	.short	0x0000
        /*0012*/ 	.short	0x0000
        /*0014*/ 	.byte	0x00, 0xf0, 0x01, 0x20


	//----- nvinfo : EIATTR_AT_ENTRY_FRAGMENTS
	.align		4
.L_33:
        /*0018*/ 	.byte	0x04, 0x4f
        /*001a*/ 	.short	(.L_35 - .L_34)


	//   ....[0]....
.L_34:
        /*001c*/ 	.word	0x00000006


	//----- nvinfo : EIATTR_RESERVED_SMEM_USED
	.align		4
.L_35:
        /*0020*/ 	.byte	0x01, 0x41
	.zero		2


	//----- nvinfo : EIATTR_SPARSE_MMA_MASK
	.align		4
        /*0024*/ 	.byte	0x03, 0x50
        /*0026*/ 	.short	0x0000


	//----- nvinfo : EIATTR_TCGEN05_1CTA_USED
	.align		4
        /*0028*/ 	.byte	0x01, 0x51
	.zero		2


	//----- nvinfo : EIATTR_MAXREG_COUNT
	.align		4
        /*002c*/ 	.byte	0x03, 0x1b
        /*002e*/ 	.short	0x00ff


	//----- nvinfo : EIATTR_NUM_BARRIERS
	.align		4
        /*0030*/ 	.byte	0x02, 0x4c
        /*0032*/ 	.byte	0x07
	.zero		1


	//----- nvinfo : EIATTR_EXTERNS
	.align		4
        /*0034*/ 	.byte	0x04, 0x0f
        /*0036*/ 	.short	(.L_37 - .L_36)


	//   ....[0]....
	.align		4
.L_36:
        /*0038*/ 	.word	index@(__assertfail)


	//----- nvinfo : EIATTR_MERCURY_ISA_VERSION
	.align		4
.L_37:
        /*003c*/ 	.byte	0x03, 0x5f
        /*003e*/ 	.short	0x0101


	//----- nvinfo : EIATTR_INT_WARP_WIDE_INSTR_OFFSETS
	.align		4
        /*0040*/ 	.byte	0x04, 0x31
        /*0042*/ 	.short	(.L_39 - .L_38)


	//   ....[0]....
.L_38:
        /*0044*/ 	.word	0x00003c90


	//   ....[1]....
        /*0048*/ 	.word	0x00003cc0


	//   ....[2]....
        /*004c*/ 	.word	0x00003ce0


	//   ....[3]....
        /*0050*/ 	.word	0x00004860


	//   ....[4]....
        /*0054*/ 	.word	0x00004980


	//   ....[5]....
        /*0058*/ 	.word	0x00004ad0


	//   ....[6]....
        /*005c*/ 	.word	0x00004bf0


	//----- nvinfo : EIATTR_COOP_GROUP_MASK_REGIDS
	.align		4
.L_39:
        /*0060*/ 	.byte	0x04, 0x29
        /*0062*/ 	.short	(.L_41 - .L_40)


	//   ....[0]....
.L_40:
        /*0064*/ 	.word	0xffffffff


	//   ....[1]....
        /*0068*/ 	.word	0xffffffff


	//   ....[2]....
        /*006c*/ 	.word	0xffffffff


	//   ....[3]....
        /*0070*/ 	.word	0xffffffff


	//   ....[4]....
        /*0074*/ 	.word	0xffffffff


	//   ....[5]....
        /*0078*/ 	.word	0xffffffff


	//   ....[6]....
        /*007c*/ 	.word	0xffffffff


	//   ....[7]....
        /*0080*/ 	.word	0xffffffff


	//   ....[8]....
        /*0084*/ 	.word	0xffffffff


	//   ....[9]....
        /*0088*/ 	.word	0xffffffff


	//   ....[10]....
        /*008c*/ 	.word	0xffffffff


	//   ....[11]....
        /*0090*/ 	.word	0xffffffff


	//   ....[12]....
        /*0094*/ 	.word	0xffffffff


	//   ....[13]....
        /*0098*/ 	.word	0xffffffff


	//----- nvinfo : EIATTR_COOP_GROUP_INSTR_OFFSETS
	.align		4
.L_41:
        /*009c*/ 	.byte	0x04, 0x28
        /*009e*/ 	.short	(.L_43 - .L_42)


	//   ....[0]....
.L_42:
        /*00a0*/ 	.word	0x00000080


	//   ....[1]....
        /*00a4*/ 	.word	0x000004f0


	//   ....[2]....
        /*00a8*/ 	.word	0x000006b0


	//   ....[3]....
        /*00ac*/ 	.word	0x00000830


	//   ....[4]....
        /*00b0*/ 	.word	0x00000930


	//   ....[5]....
        /*00b4*/ 	.word	0x00000aa0


	//   ....[6]....
        /*00b8*/ 	.word	0x00000c40


	//   ....[7]....
        /*00bc*/ 	.word	0x00000df0


	//   ....[8]....
        /*00c0*/ 	.word	0x00002010


	//   ....[9]....
        /*00c4*/ 	.word	0x00002f60


	//   ....[10]....
        /*00c8*/ 	.word	0x00003170


	//   ....[11]....
        /*00cc*/ 	.word	0x000031a0


	//   ....[12]....
        /*00d0*/ 	.word	0x00003b70


	//   ....[13]....
        /*00d4*/ 	.word	0x00003da0


	//----- nvinfo : EIATTR_VRC_CTA_INIT_COUNT
	.align		4
.L_43:
        /*00d8*/ 	.byte	0x02, 0x4a
        /*00da*/ 	.byte	0x80
	.zero		1


	//----- nvinfo : EIATTR_SYSCALL_OFFSETS
	.align		4
        /*00dc*/ 	.byte	0x04, 0x46
        /*00de*/ 	.short	(.L_45 - .L_44)


	//   ....[0]....
.L_44:
        /*00e0*/ 	.word	0x00005910


	//   ....[1]....
        /*00e4*/ 	.word	0x00005a00


	//   ....[2]....
        /*00e8*/ 	.word	0x00006240


	//   ....[3]....
        /*00ec*/ 	.word	0x00006b90


	//----- nvinfo : EIATTR_MBARRIER_INSTR_OFFSETS
	.align		4
.L_45:
        /*00f0*/ 	.byte	0x04, 0x39
        /*00f2*/ 	.short	(.L_47 - .L_46)


	//   ....[0]....
.L_46:
        /*00f4*/ 	.word	0x00000600
        /*00f8*/ 	.word	0x000000ff
        /*00fc*/ 	.word	0x00000000
        /*0100*/ 	.short	0x0100
        /*0102*/ 	.byte	0x04
	.zero		1


	//   ....[1]....
        /*0104*/ 	.word	0x00000610
        /*0108*/ 	.word	0x000000ff
        /*010c*/ 	.word	0x00000028
        /*0110*/ 	.short	0x0100
        /*0112*/ 	.byte	0x04
	.zero		1


	//   ....[2]....
        /*0114*/ 	.word	0x00000620
        /*0118*/ 	.word	0x000000ff
        /*011c*/ 	.word	0x00000008
        /*0120*/ 	.short	0x0100
        /*0122*/ 	.byte	0x04
	.zero		1


	//   ....[3]....
        /*0124*/ 	.word	0x00000630
        /*0128*/ 	.word	0x000000ff
        /*012c*/ 	.word	0x00000030
        /*0130*/ 	.short	0x0100
        /*0132*/ 	.byte	0x04
	.zero		1


	//   ....[4]....
        /*0134*/ 	.word	0x00000640
        /*0138*/ 	.word	0x000000ff
        /*013c*/ 	.word	0x00000010
        /*0140*/ 	.short	0x0100
        /*0142*/ 	.byte	0x04
	.zero		1


	//   ....[5]....
        /*0144*/ 	.word	0x00000650
        /*0148*/ 	.word	0x000000ff
        /*014c*/ 	.word	0x00000038
        /*0150*/ 	.short	0x0100
        /*0152*/ 	.byte	0x04
	.zero		1


	//   ....[6]....
        /*0154*/ 	.word	0x00000660
        /*0158*/ 	.word	0x000000ff
        /*015c*/ 	.word	0x00000018
        /*0160*/ 	.short	0x0100
        /*0162*/ 	.byte	0x04
	.zero		1


	//   ....[7]....
        /*0164*/ 	.word	0x00000670
        /*0168*/ 	.word	0x000000ff
        /*016c*/ 	.word	0x00000040
        /*0170*/ 	.short	0x0100
        /*0172*/ 	.byte	0x04
	.zero		1


	//   ....[8]....
        /*0174*/ 	.word	0x00000680
        /*0178*/ 	.word	0x000000ff
        /*017c*/ 	.word	0x00000020
        /*0180*/ 	.short	0x0100
        /*0182*/ 	.byte	0x04
	.zero		1


	//   ....[9]....
        /*0184*/ 	.word	0x00000690
        /*0188*/ 	.word	0x000000ff
        /*018c*/ 	.word	0x00000048
        /*0190*/ 	.short	0x0100
        /*0192*/ 	.byte	0x04
	.zero		1


	//   ....[10]....
        /*0194*/ 	.word	0x000007c0
        /*0198*/ 	.word	0x000000ff
        /*019c*/ 	.word	0x00000050
        /*01a0*/ 	.short	0x0100
        /*01a2*/ 	.byte	0x04
	.zero		1


	//   ....[11]....
        /*01a4*/ 	.word	0x000007d0
        /*01a8*/ 	.word	0x000000ff
        /*01ac*/ 	.word	0x00000068
        /*01b0*/ 	.short	0x0100
        /*01b2*/ 	.byte	0x04
	.zero		1


	//   ....[12]....
        /*01b4*/ 	.word	0x000007e0
        /*01b8*/ 	.word	0x000000ff
        /*01bc*/ 	.word	0x00000058
        /*01c0*/ 	.short	0x0100
        /*01c2*/ 	.byte	0x04
	.zero		1


	//   ....[13]....
        /*01c4*/ 	.word	0x000007f0
        /*01c8*/ 	.word	0x000000ff
        /*01cc*/ 	.word	0x00000070
        /*01d0*/ 	.short	0x0100
        /*01d2*/ 	.byte	0x04
	.zero		1


	//   ....[14]....
        /*01d4*/ 	.word	0x00000800
        /*01d8*/ 	.word	0x000000ff
        /*01dc*/ 	.word	0x00000060
        /*01e0*/ 	.short	0x0100
        /*01e2*/ 	.byte	0x04
	.zero		1


	//   ....[15]....
        /*01e4*/ 	.word	0x00000810
        /*01e8*/ 	.word	0x000000ff
        /*01ec*/ 	.word	0x00000078
        /*01f0*/ 	.short	0x0100
        /*01f2*/ 	.byte	0x04
	.zero		1


	//   ....[16]....
        /*01f4*/ 	.word	0x00000900
        /*01f8*/ 	.word	0x000000ff
        /*01fc*/ 	.word	0x00000080
        /*0200*/ 	.short	0x0100
        /*0202*/ 	.byte	0x06
	.zero		1


	//   ....[17]....
        /*0204*/ 	.word	0x00000910
        /*0208*/ 	.word	0x000000ff
        /*020c*/ 	.word	0x00000088
        /*0210*/ 	.short	0x0100
        /*0212*/ 	.byte	0x06
	.zero		1


	//   ....[18]....
        /*0214*/ 	.word	0x00000a50
        /*0218*/ 	.word	0x000000ff
        /*021c*/ 	.word	0x00000090
        /*0220*/ 	.short	0x0100
        /*0222*/ 	.byte	0x06
	.zero		1


	//   ....[19]....
        /*0224*/ 	.word	0x00000a60
        /*0228*/ 	.word	0x000000ff
        /*022c*/ 	.word	0x000000a0
        /*0230*/ 	.short	0x0100
        /*0232*/ 	.byte	0x06
	.zero		1


	//   ....[20]....
        /*0234*/ 	.word	0x00000a70
        /*0238*/ 	.word	0x000000ff
        /*023c*/ 	.word	0x00000098
        /*0240*/ 	.short	0x0100
        /*0242*/ 	.byte	0x06
	.zero		1


	//   ....[21]....
        /*0244*/ 	.word	0x00000a80
        /*0248*/ 	.word	0x000000ff
        /*024c*/ 	.word	0x000000a8
        /*0250*/ 	.short	0x0100
        /*0252*/ 	.byte	0x06
	.zero		1


	//   ....[22]....
        /*0254*/ 	.word	0x00000bb0
        /*0258*/ 	.word	0x000000ff
        /*025c*/ 	.word	0x000000b0
        /*0260*/ 	.short	0x0100
        /*0262*/ 	.byte	0x04
	.zero		1


	//   ....[23]....
        /*0264*/ 	.word	0x00000bc0
        /*0268*/ 	.word	0x000000ff
        /*026c*/ 	.word	0x000000d0
        /*0270*/ 	.short	0x0100
        /*0272*/ 	.byte	0x04
	.zero		1


	//   ....[24]....
        /*0274*/ 	.word	0x00000bd0
        /*0278*/ 	.word	0x000000ff
        /*027c*/ 	.word	0x000000b8
        /*0280*/ 	.short	0x0100
        /*0282*/ 	.byte	0x04
	.zero		1


	//   ....[25]....
        /*0284*/ 	.word	0x00000be0
        /*0288*/ 	.word	0x000000ff
        /*028c*/ 	.word	0x000000d8
        /*0290*/ 	.short	0x0100
        /*0292*/ 	.byte	0x04
	.zero		1


	//   ....[26]....
        /*0294*/ 	.word	0x00000bf0
        /*0298*/ 	.word	0x000000ff
        /*029c*/ 	.word	0x000000c0
        /*02a0*/ 	.short	0x0100
        /*02a2*/ 	.byte	0x04
	.zero		1


	//   ....[27]....
        /*02a4*/ 	.word	0x00000c00
        /*02a8*/ 	.word	0x000000ff
        /*02ac*/ 	.word	0x000000e0
        /*02b0*/ 	.short	0x0100
        /*02b2*/ 	.byte	0x04
	.zero		1


	//   ....[28]....
        /*02b4*/ 	.word	0x00000c10
        /*02b8*/ 	.word	0x000000ff
        /*02bc*/ 	.word	0x000000c8
        /*02c0*/ 	.short	0x0100
        /*02c2*/ 	.byte	0x04
	.zero		1


	//   ....[29]....
        /*02c4*/ 	.word	0x00000c20
        /*02c8*/ 	.word	0x000000ff
        /*02cc*/ 	.word	0x000000e8
        /*02d0*/ 	.short	0x0100
        /*02d2*/ 	.byte	0x04
	.zero		1


	//   ....[30]....
        /*02d4*/ 	.word	0x00000d10
        /*02d8*/ 	.word	0x000000ff
        /*02dc*/ 	.word	0x000000f0
        /*02e0*/ 	.short	0x0100
        /*02e2*/ 	.byte	0x04
	.zero		1


	//   ....[31]....
        /*02e4*/ 	.word	0x00000d20
        /*02e8*/ 	.word	0x000000ff
        /*02ec*/ 	.word	0x00000100
        /*02f0*/ 	.short	0x0100
        /*02f2*/ 	.byte	0x04
	.zero		1


	//   ....[32]....
        /*02f4*/ 	.word	0x00000d30
        /*02f8*/ 	.word	0x000000ff
        /*02fc*/ 	.word	0x000000f8
        /*0300*/ 	.short	0x0100
        /*0302*/ 	.byte	0x04
	.zero		1


	//   ....[33]....
        /*0304*/ 	.word	0x00000d40
        /*0308*/ 	.word	0x000000ff
        /*030c*/ 	.word	0x00000108
        /*0310*/ 	.short	0x0100
        /*0312*/ 	.byte	0x04
	.zero		1


	//   ....[34]....
        /*0314*/ 	.word	0x00001870
        /*0318*/ 	.word	0x00000000
        /*031c*/ 	.word	0x00000100
        /*0320*/ 	.short	0x010a
        /*0322*/ 	.byte	0xff
	.zero		1


	//   ....[35]....
        /*0324*/ 	.word	0x000018a0
        /*0328*/ 	.word	0x00000000
        /*032c*/ 	.word	0x000000f0
        /*0330*/ 	.short	0x0101
        /*0332*/ 	.byte	0xff
	.zero		1


	//   ....[36]....
        /*0334*/ 	.word	0x00001970
        /*0338*/ 	.word	0x000000ff
        /*033c*/ 	.word	0x00000028
        /*0340*/ 	.short	0x010a
        /*0342*/ 	.byte	0x04
	.zero		1


	//   ....[37]....
        /*0344*/ 	.word	0x000019f0
        /*0348*/ 	.word	0x000000ff
        /*034c*/ 	.word	0x00000028
        /*0350*/ 	.short	0x010a
        /*0352*/ 	.byte	0x21
	.zero		1


	//   ....[38]....
        /*0354*/ 	.word	0x00001b80
        /*0358*/ 	.word	0x000000ff
        /*035c*/ 	.word	0x00000028
        /*0360*/ 	.short	0x010a
        /*0362*/ 	.byte	0x08
	.zero		1


	//   ....[39]....
        /*0364*/ 	.word	0x00001cb0
        /*0368*/ 	.word	0x000000ff
        /*036c*/ 	.word	0x00000088
        /*0370*/ 	.short	0x0101
        /*0372*/ 	.byte	0x06
	.zero		1


	//   ....[40]....
        /*0374*/ 	.word	0x00001cd0
        /*0378*/ 	.word	0x000000ff
        /*037c*/ 	.word	0x00000028
        /*0380*/ 	.short	0x010a
        /*0382*/ 	.byte	0x04
	.zero		1


	//   ....[41]....
        /*0384*/ 	.word	0x00001d50
        /*0388*/ 	.word	0x000000ff
        /*038c*/ 	.word	0x00000028
        /*0390*/ 	.short	0x010a
        /*0392*/ 	.byte	0x11
	.zero		1


	//   ....[42]....
        /*0394*/ 	.word	0x00001f00
        /*0398*/ 	.word	0x000000ff
        /*039c*/ 	.word	0x00000028
        /*03a0*/ 	.short	0x010a
        /*03a2*/ 	.byte	0x07
	.zero		1


	//   ....[43]....
        /*03a4*/ 	.word	0x00002040
        /*03a8*/ 	.word	0x00000003
        /*03ac*/ 	.word	0x00000090
        /*03b0*/ 	.short	0x010a
        /*03b2*/ 	.byte	0xff
	.zero		1


	//   ....[44]....
        /*03b4*/ 	.word	0x00002190
        /*03b8*/ 	.word	0x00000000
        /*03bc*/ 	.word	0x00000000
        /*03c0*/ 	.short	0x0101
        /*03c2*/ 	.byte	0xff
	.zero		1


	//   ....[45]....
        /*03c4*/ 	.word	0x00002750
        /*03c8*/ 	.word	0x000000ff
        /*03cc*/ 	.word	0x00000000
        /*03d0*/ 	.short	0x010a
        /*03d2*/ 	.byte	0x04
	.zero		1


	//   ....[46]....
        /*03d4*/ 	.word	0x000027e0
        /*03d8*/ 	.word	0x000000ff
        /*03dc*/ 	.word	0x00000000
        /*03e0*/ 	.short	0x010a
        /*03e2*/ 	.byte	0x05
	.zero		1


	//   ....[47]....
        /*03e4*/ 	.word	0x00002870
        /*03e8*/ 	.word	0x000000ff
        /*03ec*/ 	.word	0x00000000
        /*03f0*/ 	.short	0x010a
        /*03f2*/ 	.byte	0x05
	.zero		1


	//   ....[48]....
        /*03f4*/ 	.word	0x00002900
        /*03f8*/ 	.word	0x000000ff
        /*03fc*/ 	.word	0x00000000
        /*0400*/ 	.short	0x010a
        /*0402*/ 	.byte	0x05
	.zero		1


	//   ....[49]....
        /*0404*/ 	.word	0x000029a0
        /*0408*/ 	.word	0x00000000
        /*040c*/ 	.word	0x00000000
        /*0410*/ 	.short	0x010a
        /*0412*/ 	.byte	0xff
	.zero		1


	//   ....[50]....
        /*0414*/ 	.word	0x00002ac0
        /*0418*/ 	.word	0x00000002
        /*041c*/ 	.word	0x000000f0
        /*0420*/ 	.short	0x010a
        /*0422*/ 	.byte	0xff
	.zero		1


	//   ....[51]....
        /*0424*/ 	.word	0x00002b30
        /*0428*/ 	.word	0x00000002
        /*042c*/ 	.word	0x00000000
        /*0430*/ 	.short	0x0101
        /*0432*/ 	.byte	0xff
	.zero		1


	//   ....[52]....
        /*0434*/ 	.word	0x00002b50
        /*0438*/ 	.word	0x000000ff
        /*043c*/ 	.word	0x000000a0
        /*0440*/ 	.short	0x010a
        /*0442*/ 	.byte	0x04
	.zero		1


	//   ....[53]....
        /*0444*/ 	.word	0x00002c70
        /*0448*/ 	.word	0x00000002
        /*044c*/ 	.word	0x00000090
        /*0450*/ 	.short	0x010a
        /*0452*/ 	.byte	0xff
	.zero		1


	//   ....[54]....
        /*0454*/ 	.word	0x00002d70
        /*0458*/ 	.word	0x00000002
        /*045c*/ 	.word	0x00000000
        /*0460*/ 	.short	0x0101
        /*0462*/ 	.byte	0xff
	.zero		1


	//   ....[55]....
        /*0464*/ 	.word	0x00002e00
        /*0468*/ 	.word	0x000000ff
        /*046c*/ 	.word	0x000000a0
        /*0470*/ 	.short	0x0106
        /*0472*/ 	.byte	0x04
	.zero		1


	//   ....[56]....
        /*0474*/ 	.word	0x00002e20
        /*0478*/ 	.word	0x000000ff
        /*047c*/ 	.word	0x000000a0
        /*0480*/ 	.short	0x010a
        /*0482*/ 	.byte	0x04
	.zero		1


	//   ....[57]....
        /*0484*/ 	.word	0x00002eb0
        /*0488*/ 	.word	0x000000ff
        /*048c*/ 	.word	0x000000a0
        /*0490*/ 	.short	0x0106
        /*0492*/ 	.byte	0x07
	.zero		1


	//   ....[58]....
        /*0494*/ 	.word	0x00002ef0
        /*0498*/ 	.word	0x00000000
        /*049c*/ 	.word	0x000000a0
        /*04a0*/ 	.short	0x010a
        /*04a2*/ 	.byte	0xff
	.zero		1


	//   ....[59]....
        /*04a4*/ 	.word	0x00003400
        /*04a8*/ 	.word	0x00000000
        /*04ac*/ 	.word	0x00000090
        /*04b0*/ 	.short	0x010a
        /*04b2*/ 	.byte	0xff
	.zero		1


	//   ....[60]....
        /*04b4*/ 	.word	0x00003500
        /*04b8*/ 	.word	0x00000003
        /*04bc*/ 	.word	0x00000000
        /*04c0*/ 	.short	0x0101
        /*04c2*/ 	.byte	0xff
	.zero		1


	//   ....[61]....
        /*04c4*/ 	.word	0x00003510
        /*04c8*/ 	.word	0x000000ff
        /*04cc*/ 	.word	0x00000000
        /*04d0*/ 	.short	0x010a
        /*04d2*/ 	.byte	0x04
	.zero		1


	//   ....[62]....
        /*04d4*/ 	.word	0x00003590
        /*04d8*/ 	.word	0x000000ff
        /*04dc*/ 	.word	0x000000d0
        /*04e0*/ 	.short	0x010a
        /*04e2*/ 	.byte	0x17
	.zero		1


	//   ....[63]....
        /*04e4*/ 	.word	0x00003670
        /*04e8*/ 	.word	0x000000ff
        /*04ec*/ 	.word	0x00000000
        /*04f0*/ 	.short	0x010a
        /*04f2*/ 	.byte	0x05
	.zero		1


	//   ....[64]....
        /*04f4*/ 	.word	0x000037b0
        /*04f8*/ 	.word	0x000000ff
        /*04fc*/ 	.word	0x00000000
        /*0500*/ 	.short	0x010a
        /*0502*/ 	.byte	0x04
	.zero		1


	//   ....[65]....
        /*0504*/ 	.word	0x000039a0
        /*0508*/ 	.word	0x000000ff
        /*050c*/ 	.word	0x00000000
        /*0510*/ 	.short	0x010a
        /*0512*/ 	.byte	0x04
	.zero		1


	//   ....[66]....
        /*0514*/ 	.word	0x00003a30
        /*0518*/ 	.word	0x000000ff
        /*051c*/ 	.word	0x00000000
        /*0520*/ 	.short	0x010a
        /*0522*/ 	.byte	0x05
	.zero		1


	//   ....[67]....
        /*0524*/ 	.word	0x00003ac0
        /*0528*/ 	.word	0x000000ff
        /*052c*/ 	.word	0x00000000
        /*0530*/ 	.short	0x010a
        /*0532*/ 	.byte	0x05
	.zero		1


	//   ....[68]....
        /*0534*/ 	.word	0x00003b50
        /*0538*/ 	.word	0x000000ff
        /*053c*/ 	.word	0x00000000
        /*0540*/ 	.short	0x010a
        /*0542*/ 	.byte	0x04
	.zero		1


	//   ....[69]....
        /*0544*/ 	.word	0x00004030
        /*0548*/ 	.word	0x00000008
        /*054c*/ 	.word	0x00000090
        /*0550*/ 	.short	0x010a
        /*0552*/ 	.byte	0xff
	.zero		1


	//   ....[70]....
        /*0554*/ 	.word	0x000041a0
        /*0558*/ 	.word	0x00000000
        /*055c*/ 	.word	0x00000000
        /*0560*/ 	.short	0x0101
        /*0562*/ 	.byte	0xff
	.zero		1


	//   ....[71]....
        /*0564*/ 	.word	0x00004670
        /*0568*/ 	.word	0x000000ff
        /*056c*/ 	.word	0x00000088
        /*0570*/ 	.short	0x010a
        /*0572*/ 	.byte	0x18
	.zero		1


	//   ....[72]....
        /*0574*/ 	.word	0x00004840
        /*0578*/ 	.word	0x000000ff
        /*057c*/ 	.word	0x00000068
        /*0580*/ 	.short	0x010a
        /*0582*/ 	.byte	0x04
	.zero		1


	//   ....[73]....
        /*0584*/ 	.word	0x00004a20
        /*0588*/ 	.word	0x000000ff
        /*058c*/ 	.word	0x00000050
        /*0590*/ 	.short	0x010b
        /*0592*/ 	.byte	0x04
	.zero		1


	//   ....[74]....
        /*0594*/ 	.word	0x00004a30
        /*0598*/ 	.word	0x000000ff
        /*059c*/ 	.word	0x00000000
        /*05a0*/ 	.short	0x0101
        /*05a2*/ 	.byte	0x07
	.zero		1


	//   ....[75]....
        /*05a4*/ 	.word	0x00004a40
        /*05a8*/ 	.word	0x000000ff
        /*05ac*/ 	.word	0x00000068
        /*05b0*/ 	.short	0x010a
        /*05b2*/ 	.byte	0x05
	.zero		1


	//   ....[76]....
        /*05b4*/ 	.word	0x00004c90
        /*05b8*/ 	.word	0x000000ff
        /*05bc*/ 	.word	0x00000050
        /*05c0*/ 	.short	0x010b
        /*05c2*/ 	.byte	0x05
	.zero		1


	//   ....[77]....
        /*05c4*/ 	.word	0x00004ca0
        /*05c8*/ 	.word	0x000000ff
        /*05cc*/ 	.word	0x00000000
        /*05d0*/ 	.short	0x0101
        /*05d2*/ 	.byte	0x04
	.zero		1


	//   ....[78]....
        /*05d4*/ 	.word	0x00004cf0
        /*05d8*/ 	.word	0x000000ff
        /*05dc*/ 	.word	0x00000000
        /*05e0*/ 	.short	0x010a
        /*05e2*/ 	.byte	0x04
	.zero		1


	//   ....[79]....
        /*05e4*/ 	.word	0x00004d80
        /*05e8*/ 	.word	0x000000ff
        /*05ec*/ 	.word	0x00000000
        /*05f0*/ 	.short	0x010a
        /*05f2*/ 	.byte	0x05
	.zero		1


	//   ....[80]....
        /*05f4*/ 	.word	0x00004e20
        /*05f8*/ 	.word	0x00000000
        /*05fc*/ 	.word	0x00000000
        /*0600*/ 	.short	0x010a
        /*0602*/ 	.byte	0xff
	.zero		1


	//   ....[81]....
        /*0604*/ 	.word	0x00005180
        /*0608*/ 	.word	0x00000000
        /*060c*/ 	.word	0x00000090
        /*0610*/ 	.short	0x010a
        /*0612*/ 	.byte	0xff
	.zero		1


	//   ....[82]....
        /*0614*/ 	.word	0x00005250
        /*0618*/ 	.word	0x00000000
        /*061c*/ 	.word	0x00000000
        /*0620*/ 	.short	0x0101
        /*0622*/ 	.byte	0xff
	.zero		1


	//   ....[83]....
        /*0624*/ 	.word	0x00005e60
        /*0628*/ 	.word	0x00000002
        /*062c*/ 	.word	0x00000050
        /*0630*/ 	.short	0x010a
        /*0632*/ 	.byte	0xff
	.zero		1


	//   ....[84]....
        /*0634*/ 	.word	0x00005ea0
        /*0638*/ 	.word	0x0000001b
        /*063c*/ 	.word	0x000000b0
        /*0640*/ 	.short	0x010a
        /*0642*/ 	.byte	0xff
	.zero		1


	//   ....[85]....
        /*0644*/ 	.word	0x00005f90
        /*0648*/ 	.word	0x00000002
        /*064c*/ 	.word	0x00000050
        /*0650*/ 	.short	0x010a
        /*0652*/ 	.byte	0xff
	.zero		1


	//   ....[86]....
        /*0654*/ 	.word	0x00006120
        /*0658*/ 	.word	0x0000001b
        /*065c*/ 	.word	0x000000b0
        /*0660*/ 	.short	0x010a
        /*0662*/ 	.byte	0xff
	.zero		1


	//   ....[87]....
        /*0664*/ 	.word	0x000068f0
        /*0668*/ 	.word	0x00000000
        /*066c*/ 	.word	0x00000000
        /*0670*/ 	.short	0x0101
        /*0672*/ 	.byte	0xff
	.zero		1


	//   ....[88]....
        /*0674*/ 	.word	0x00006900
        /*0678*/ 	.word	0x00000002
        /*067c*/ 	.word	0x00000050
        /*0680*/ 	.short	0x010a
        /*0682*/ 	.byte	0xff
	.zero		1


	//   ....[89]....
        /*0684*/ 	.word	0x000069c0
        /*0688*/ 	.word	0x00000002
        /*068c*/ 	.word	0x00000050
        /*0690*/ 	.short	0x010a
        /*0692*/ 	.byte	0xff
	.zero		1


	//   ....[90]....
        /*0694*/ 	.word	0x00006d70
        /*0698*/ 	.word	0x000000ff
        /*069c*/ 	.word	0x00000000
        /*06a0*/ 	.short	0x0101
        /*06a2*/ 	.byte	0x04
	.zero		1


	//   ....[91]....
        /*06a4*/ 	.word	0x000072c0
        /*06a8*/ 	.word	0x00000000
        /*06ac*/ 	.word	0x00000000
        /*06b0*/ 	.short	0x0101
        /*06b2*/ 	.byte	0xff
	.zero		1


	//   ....[92]....
        /*06b4*/ 	.word	0x00007570
        /*06b8*/ 	.word	0x000000ff
        /*06bc*/ 	.word	0x00000000
        /*06c0*/ 	.short	0x0101
        /*06c2*/ 	.byte	0x04
	.zero		1


	//   ....[93]....
        /*06c4*/ 	.word	0x00007590
        /*06c8*/ 	.word	0x00000000
        /*06cc*/ 	.word	0x00000100
        /*06d0*/ 	.short	0x010a
        /*06d2*/ 	.byte	0xff
	.zero		1


	//   ....[94]....
        /*06d4*/ 	.word	0x000075f0
        /*06d8*/ 	.word	0x00000000
        /*06dc*/ 	.word	0x00000028
        /*06e0*/ 	.short	0x010a
        /*06e2*/ 	.byte	0xff
	.zero		1


	//   ....[95]....
        /*06e4*/ 	.word	0x00007650
        /*06e8*/ 	.word	0x00000000
        /*06ec*/ 	.word	0x00000028
        /*06f0*/ 	.short	0x010a
        /*06f2*/ 	.byte	0xff
	.zero		1


	//   ....[96]....
        /*06f4*/ 	.word	0x000076a0
        /*06f8*/ 	.word	0x00000003
        /*06fc*/ 	.word	0x00000090
        /*0700*/ 	.short	0x010a
        /*0702*/ 	.byte	0xff
	.zero		1


	//   ....[97]....
        /*0704*/ 	.word	0x00007700
        /*0708*/ 	.word	0x00000000
        /*070c*/ 	.word	0x00000000
        /*0710*/ 	.short	0x010a
        /*0712*/ 	.byte	0xff
	.zero		1


	//   ....[98]....
        /*0714*/ 	.word	0x00007760
        /*0718*/ 	.word	0x00000000
        /*071c*/ 	.word	0x00000000
        /*0720*/ 	.short	0x010a
        /*0722*/ 	.byte	0xff
	.zero		1


	//   ....[99]....
        /*0724*/ 	.word	0x000077c0
        /*0728*/ 	.word	0x00000000
        /*072c*/ 	.word	0x00000000
        /*0730*/ 	.short	0x010a
        /*0732*/ 	.byte	0xff
	.zero		1


	//   ....[100]....
        /*0734*/ 	.word	0x00007820
        /*0738*/ 	.word	0x00000000
        /*073c*/ 	.word	0x00000000
        /*0740*/ 	.short	0x010a
        /*0742*/ 	.byte	0xff
	.zero		1


	//   ....[101]....
        /*0744*/ 	.word	0x00007870
        /*0748*/ 	.word	0x00000002
        /*074c*/ 	.word	0x000000f0
        /*0750*/ 	.short	0x010a
        /*0752*/ 	.byte	0xff
	.zero		1


	//   ....[102]....
        /*0754*/ 	.word	0x000078d0
        /*0758*/ 	.word	0x00000002
        /*075c*/ 	.word	0x000000a0
        /*0760*/ 	.short	0x010a
        /*0762*/ 	.byte	0xff
	.zero		1


	//   ....[103]....
        /*0764*/ 	.word	0x00007920
        /*0768*/ 	.word	0x00000002
        /*076c*/ 	.word	0x00000090
        /*0770*/ 	.short	0x010a
        /*0772*/ 	.byte	0xff
	.zero		1


	//   ....[104]....
        /*0774*/ 	.word	0x00007980
        /*0778*/ 	.word	0x00000000
        /*077c*/ 	.word	0x000000a0
        /*0780*/ 	.short	0x010a
        /*0782*/ 	.byte	0xff
	.zero		1


	//   ....[105]....
        /*0784*/ 	.word	0x000079d0
        /*0788*/ 	.word	0x00000000
        /*078c*/ 	.word	0x00000090
        /*0790*/ 	.short	0x010a
        /*0792*/ 	.byte	0xff
	.zero		1


	//   ....[106]....
        /*0794*/ 	.word	0x00007a30
        /*0798*/ 	.word	0x00000002
        /*079c*/ 	.word	0x000000d0
        /*07a0*/ 	.short	0x010a
        /*07a2*/ 	.byte	0xff
	.zero		1


	//   ....[107]....
        /*07a4*/ 	.word	0x00007a90
        /*07a8*/ 	.word	0x00000000
        /*07ac*/ 	.word	0x00000000
        /*07b0*/ 	.short	0x010a
        /*07b2*/ 	.byte	0xff
	.zero		1


	//   ....[108]....
        /*07b4*/ 	.word	0x00007af0
        /*07b8*/ 	.word	0x00000000
        /*07bc*/ 	.word	0x00000000
        /*07c0*/ 	.short	0x010a
        /*07c2*/ 	.byte	0xff
	.zero		1


	//   ....[109]....
        /*07c4*/ 	.word	0x00007b50
        /*07c8*/ 	.word	0x00000000
        /*07cc*/ 	.word	0x00000000
        /*07d0*/ 	.short	0x010a
        /*07d2*/ 	.byte	0xff
	.zero		1


	//   ....[110]....
        /*07d4*/ 	.word	0x00007bb0
        /*07d8*/ 	.word	0x00000000
        /*07dc*/ 	.word	0x00000000
        /*07e0*/ 	.short	0x010a
        /*07e2*/ 	.byte	0xff
	.zero		1


	//   ....[111]....
        /*07e4*/ 	.word	0x00007c10
        /*07e8*/ 	.word	0x00000000
        /*07ec*/ 	.word	0x00000000
        /*07f0*/ 	.short	0x010a
        /*07f2*/ 	.byte	0xff
	.zero		1


	//   ....[112]....
        /*07f4*/ 	.word	0x00007c60
        /*07f8*/ 	.word	0x00000008
        /*07fc*/ 	.word	0x00000090
        /*0800*/ 	.short	0x010a
        /*0802*/ 	.byte	0xff
	.zero		1


	//   ....[113]....
        /*0804*/ 	.word	0x00007cc0
        /*0808*/ 	.word	0x00000000
        /*080c*/ 	.word	0x00000088
        /*0810*/ 	.short	0x010a
        /*0812*/ 	.byte	0xff
	.zero		1


	//   ....[114]....
        /*0814*/ 	.word	0x00007d20
        /*0818*/ 	.word	0x00000000
        /*081c*/ 	.word	0x00000068
        /*0820*/ 	.short	0x010a
        /*0822*/ 	.byte	0xff
	.zero		1


	//   ....[115]....
        /*0824*/ 	.word	0x00007d80
        /*0828*/ 	.word	0x00000002
        /*082c*/ 	.word	0x00000068
        /*0830*/ 	.short	0x010a
        /*0832*/ 	.byte	0xff
	.zero		1


	//   ....[116]....
        /*0834*/ 	.word	0x00007de0
        /*0838*/ 	.word	0x00000000
        /*083c*/ 	.word	0x00000000
        /*0840*/ 	.short	0x010a
        /*0842*/ 	.byte	0xff
	.zero		1


	//   ....[117]....
        /*0844*/ 	.word	0x00007e40
        /*0848*/ 	.word	0x00000000
        /*084c*/ 	.word	0x00000000
        /*0850*/ 	.short	0x010a
        /*0852*/ 	.byte	0xff
	.zero		1


	//   ....[118]....
        /*0854*/ 	.word	0x00007e90
        /*0858*/ 	.word	0x00000000
        /*085c*/ 	.word	0x00000090
        /*0860*/ 	.short	0x010a
        /*0862*/ 	.byte	0xff
	.zero		1


	//   ....[119]....
        /*0864*/ 	.word	0x00007ee0
        /*0868*/ 	.word	0x00000002
        /*086c*/ 	.word	0x00000050
        /*0870*/ 	.short	0x010a
        /*0872*/ 	.byte	0xff
	.zero		1


	//   ....[120]....
        /*0874*/ 	.word	0x00007f30
        /*0878*/ 	.word	0x0000001b
        /*087c*/ 	.word	0x000000b0
        /*0880*/ 	.short	0x010a
        /*0882*/ 	.byte	0xff
	.zero		1


	//   ....[121]....
        /*0884*/ 	.word	0x00007f80
        /*0888*/ 	.word	0x00000002
        /*088c*/ 	.word	0x00000050
        /*0890*/ 	.short	0x010a
        /*0892*/ 	.byte	0xff
	.zero		1


	//----- nvinfo : EIATTR_NUM_MBARRIERS
	.align		4
.L_47:
        /*0894*/ 	.byte	0x03, 0x38
        /*0896*/ 	.short	0x0022


	//----- nvinfo : EIATTR_EXIT_INSTR_OFFSETS
	.align		4
        /*0898*/ 	.byte	0x04, 0x1c
        /*089a*/ 	.short	(.L_49 - .L_48)


	//   ....[0]....
.L_48:
        /*089c*/ 	.word	0x000029d0


	//   ....[1]....
        /*08a0*/ 	.word	0x00002ec0


	//   ....[2]....
        /*08a4*/ 	.word	0x00002f20


	//   ....[3]....
        /*08a8*/ 	.word	0x00003db0


	//   ....[4]....
        /*08ac*/ 	.word	0x00004e50


	//   ....[5]....
        /*08b0*/ 	.word	0x00004e90


	//   ....[6]....
        /*08b4*/ 	.word	0x00007460


	//   ....[7]....
        /*08b8*/ 	.word	0x000074e0


	//   ....[8]....
        /*08bc*/ 	.word	0x00007510


	//   ....[9]....
        /*08c0*/ 	.word	0x00007580


	//----- nvinfo : EIATTR_MAX_THREADS
	.align		4
.L_49:
        /*08c4*/ 	.byte	0x04, 0x05
        /*08c6*/ 	.short	(.L_51 - .L_50)
.L_50:
        /*08c8*/ 	.word	0x00000100
        /*08cc*/ 	.word	0x00000001
        /*08d0*/ 	.word	0x00000001


	//----- nvinfo : EIATTR_CRS_STACK_SIZE
	.align		4
.L_51:
        /*08d4*/ 	.byte	0x04, 0x1e
        /*08d6*/ 	.short	(.L_53 - .L_52)
.L_52:
        /*08d8*/ 	.word	0x00000000


	//----- nvinfo : EIATTR_CBANK_PARAM_SIZE
	.align		4
.L_53:
        /*08dc*/ 	.byte	0x03, 0x19
        /*08de*/ 	.short	0x0800


	//----- nvinfo : EIATTR_PARAM_CBANK
	.align		4
        /*08e0*/ 	.byte	0x04, 0x0a
        /*08e2*/ 	.short	(.L_55 - .L_54)
	.align		4
.L_54:
        /*08e4*/ 	.word	index@(.nv.constant0._ZN7cutlass13device_kernelINS_4gemm6kernel13GemmUniversalIN4cute5tupleIJiiiiEEENS1_10collective13CollectiveMmaINS1_35MainloopSm100TmaUmmaWarpSpecializedILi5ELi2ELi4ENS5_IJNS4_1CILi2EEENSA_ILi1EEESC_EEEEENS5_IJNSA_ILi64EEESF_NSA_ILi32EEEEEENS_6half_tENS5_IJlSC_lEEESI_SJ_NS4_8TiledMMAINS4_8MMA_AtomIJNS4_20SM100_MMA_F16BF16_SSISI_SI_fLi64ELi64ELNS4_4UMMA5MajorE0ELSO_0ELNSN_7ScaleInE0ELSP_0EEEEEENS4_6LayoutINS5_IJSC_SC_SC_EEENS5_IJNSA_ILi0EEESU_SU_EEEEENS5_IJNS4_10UnderscoreESX_SX_EEEEENS4_13SM90_TMA_LOADENS4_14ComposedLayoutINS4_7SwizzleILi2ELi4ELi3EEENS4_18smem_ptr_flag_bitsILi16EEENSS_INS5_IJNSA_ILi8EEESG_EEENS5_IJSG_SC_EEEEEEEvNS4_8identityENS4_23SM90_TMA_LOAD_MULTICASTES1A_vS1B_EENS_8epilogue10collective18CollectiveEpilogueINS1E_23Sm100TmaWarpSpecializedILi3ELi2ELi16ELb1ELb0EEEJSH_NS5_IJNSS_ISF_SC_EENSS_ISG_SC_EEEEESI_SJ_SI_SJ_NS1E_6fusion15FusionCallbacksIS1I_NS1M_17LinearCombinationISI_fSI_fLNS_15FloatRoundStyleE2EEESH_S1L_JEEENS4_5SM1004TMEM4LOAD26SM100_TMEM_LOAD_16dp256b4xES10_S1A_NS4_17SM75_U32x4_LDSM_NENS4_14SM90_TMA_STOREES1A_NS4_17SM90_U32x4_STSM_NENS4_39AutoVectorizingCopyWithAssumedAlignmentILi128EEEEEEvvEEEEvNT_6ParamsE)
        /*08e8*/ 	.short	0x0380
        /*08ea*/ 	.short	0x0800


	//----- nvinfo : EIATTR_SW_WAR
	.align		4
.L_55:
        /*08ec*/ 	.byte	0x04, 0x36
        /*08ee*/ 	.short	(.L_57 - .L_56)
.L_56:
        /*08f0*/ 	.word	0x00000008
.L_57:


//--------------------- .nv.callgraph             --------------------------
	.section	.nv.callgraph,"",@"SHT_CUDA_CALLGRAPH"
	.align	4
	.sectionentsize	8
	.align		4
        /*0000*/ 	.word	0x00000000
	.align		4
        /*0004*/ 	.word	0xffffffff
	.align		4
        /*0008*/ 	.word	index@(_ZN7cutlass13device_kernelINS_4gemm6kernel13GemmUniversalIN4cute5tupleIJiiiiEEENS1_10collective13CollectiveMmaINS1_35MainloopSm100TmaUmmaWarpSpecializedILi5ELi2ELi4ENS5_IJNS4_1CILi2EEENSA_ILi1EEESC_EEEEENS5_IJNSA_ILi64EEESF_NSA_ILi32EEEEEENS_6half_tENS5_IJlSC_lEEESI_SJ_NS4_8TiledMMAINS4_8MMA_AtomIJNS4_20SM100_MMA_F16BF16_SSISI_SI_fLi64ELi64ELNS4_4UMMA5MajorE0ELSO_0ELNSN_7ScaleInE0ELSP_0EEEEEENS4_6LayoutINS5_IJSC_SC_SC_EEENS5_IJNSA_ILi0EEESU_SU_EEEEENS5_IJNS4_10UnderscoreESX_SX_EEEEENS4_13SM90_TMA_LOADENS4_14ComposedLayoutINS4_7SwizzleILi2ELi4ELi3EEENS4_18smem_ptr_flag_bitsILi16EEENSS_INS5_IJNSA_ILi8EEESG_EEENS5_IJSG_SC_EEEEEEEvNS4_8identityENS4_23SM90_TMA_LOAD_MULTICASTES1A_vS1B_EENS_8epilogue10collective18CollectiveEpilogueINS1E_23Sm100TmaWarpSpecializedILi3ELi2ELi16ELb1ELb0EEEJSH_NS5_IJNSS_ISF_SC_EENSS_ISG_SC_EEEEESI_SJ_SI_SJ_NS1E_6fusion15FusionCallbacksIS1I_NS1M_17LinearCombinationISI_fSI_fLNS_15FloatRoundStyleE2EEESH_S1L_JEEENS4_5SM1004TMEM4LOAD26SM100_TMEM_LOAD_16dp256b4xES10_S1A_NS4_17SM75_U32x4_LDSM_NENS4_14SM90_TMA_STOREES1A_NS4_17SM90_U32x4_STSM_NENS4_39AutoVectorizingCopyWithAssumedAlignmentILi128EEEEEEvvEEEEvNT_6ParamsE)
	.align		4
        /*000c*/ 	.word	index@(__assertfail)
	.align		4
        /*0010*/ 	.word	0x00000000
	.align		4
        /*0014*/ 	.word	0xfffffffe
	.align		4
        /*0018*/ 	.word	0x00000000
	.align		4
        /*001c*/ 	.word	0xfffffffd
	.align		4
        /*0020*/ 	.word	0x00000000
	.align		4
        /*0024*/ 	.word	0xfffffffc


//--------------------- .nv.constant4             --------------------------
	.section	.nv.constant4,"a",@progbits
	.align	8
	.align		8
.nv.constant4:
        /*0000*/ 	.dword	__assertfail
	.align		8
        /*0008*/ 	.dword	__unnamed_1
	.align		8
        /*0010*/ 	.dword	__unnamed_2
	.align		8
        /*0018*/ 	.dword	_ZN39_INTERNAL_e7804840_4_k_cu_80b771f0_79274cuda3std3__45__cpo5beginE
	.align		8
        /*0020*/ 	.dword	_ZN39_INTERNAL_e7804840_4_k_cu_80b771f0_79274cuda3std3__45__cpo3endE
	.align		8
        /*0028*/ 	.dword	_ZN39_INTERNAL_e7804840_4_k_cu_80b771f0_79274cuda3std3__45__cpo6cbeginE
	.align		8
        /*0030*/ 	.dword	_ZN39_INTERNAL_e7804840_4_k_cu_80b771f0_79274cuda3std3__45__cpo4cendE
	.align		8
        /*0038*/ 	.dword	_ZN39_INTERNAL_e7804840_4_k_cu_80b771f0_79274cuda3std3__441_GLOBAL__N__e7804840_4_k_cu_80b771f0_79276ignoreE
	.align		8
        /*0040*/ 	.dword	_ZN39_INTERNAL_e7804840_4_k_cu_80b771f0_79274cuda3std3__419piecewise_constructE
	.align		8
        /*0048*/ 	.dword	_ZN39_INTERNAL_e7804840_4_k_cu_80b771f0_79274cuda3std3__48in_placeE
	.align		8
        /*0050*/ 	.dword	_ZN39_INTERNAL_e7804840_4_k_cu_80b771f0_79274cuda3std6ranges3__45__cpo4swapE
	.align		8
        /*0058*/ 	.dword	_ZN39_INTERNAL_e7804840_4_k_cu_80b771f0_79274cuda3std6ranges3__45__cpo9iter_moveE
	.align		8
        /*0060*/ 	.dword	_ZN39_INTERNAL_e7804840_4_k_cu_80b771f0_79274cute7productE
	.align		8
        /*0068*/ 	.dword	_ZN39_INTERNAL_e7804840_4_k_cu_80b771f0_79274cute1_E
	.align		8
        /*0070*/ 	.dword	$str$25
	.align		8
        /*0078*/ 	.dword	$str$26
	.align		8
        /*0080*/ 	.dword	$str$27
	.align		8
        /*0088*/ 	.dword	$str$28


//--------------------- .text._ZN7cutlass13device_kernelINS_4gemm6kernel13GemmUniversalIN4cute5tupleIJiiiiEEENS1_10collective13CollectiveMmaINS1_35MainloopSm100TmaUmmaWarpSpecializedILi5ELi2ELi4ENS5_IJNS4_1CILi2EEENSA_ILi1EEESC_EEEEENS5_IJNSA_ILi64EEESF_NSA_ILi32EEEEEENS_6half_tENS5_IJlSC_lEEESI_SJ_NS4_8TiledMMAINS4_8MMA_AtomIJNS4_20SM100_MMA_F16BF16_SSISI_SI_fLi64ELi64ELNS4_4UMMA5MajorE0ELSO_0ELNSN_7ScaleInE0ELSP_0EEEEEENS4_6LayoutINS5_IJSC_SC_SC_EEENS5_IJNSA_ILi0EEESU_SU_EEEEENS5_IJNS4_10UnderscoreESX_SX_EEEEENS4_13SM90_TMA_LOADENS4_14ComposedLayoutINS4_7SwizzleILi2ELi4ELi3EEENS4_18smem_ptr_flag_bitsILi16EEENSS_INS5_IJNSA_ILi8EEESG_EEENS5_IJSG_SC_EEEEEEEvNS4_8identityENS4_23SM90_TMA_LOAD_MULTICASTES1A_vS1B_EENS_8epilogue10collective18CollectiveEpilogueINS1E_23Sm100TmaWarpSpecializedILi3ELi2ELi16ELb1ELb0EEEJSH_NS5_IJNSS_ISF_SC_EENSS_ISG_SC_EEEEESI_SJ_SI_SJ_NS1E_6fusion15FusionCallbacksIS1I_NS1M_17LinearCombinationISI_fSI_fLNS_15FloatRoundStyleE2EEESH_S1L_JEEENS4_5SM1004TMEM4LOAD26SM100_TMEM_LOAD_16dp256b4xES10_S1A_NS4_17SM75_U32x4_LDSM_NENS4_14SM90_TMA_STOREES1A_NS4_17SM90_U32x4_STSM_NENS4_39AutoVectorizingCopyWithAssumedAlignmentILi128EEEEEEvvEEEEvNT_6ParamsE --------------------------
	.section	.text._ZN7cutlass13device_kernelINS_4gemm6kernel13GemmUniversalIN4cute5tupleIJiiiiEEENS1_10collective13CollectiveMmaINS1_35MainloopSm100TmaUmmaWarpSpecializedILi5ELi2ELi4ENS5_IJNS4_1CILi2EEENSA_ILi1EEESC_EEEEENS5_IJNSA_ILi64EEESF_NSA_ILi32EEEEEENS_6half_tENS5_IJlSC_lEEESI_SJ_NS4_8TiledMMAINS4_8MMA_AtomIJNS4_20SM100_MMA_F16BF16_SSISI_SI_fLi64ELi64ELNS4_4UMMA5MajorE0ELSO_0ELNSN_7ScaleInE0ELSP_0EEEEEENS4_6LayoutINS5_IJSC_SC_SC_EEENS5_IJNSA_ILi0EEESU_SU_EEEEENS5_IJNS4_10UnderscoreESX_SX_EEEEENS4_13SM90_TMA_LOADENS4_14ComposedLayoutINS4_7SwizzleILi2ELi4ELi3EEENS4_18smem_ptr_flag_bitsILi16EEENSS_INS5_IJNSA_ILi8EEESG_EEENS5_IJSG_SC_EEEEEEEvNS4_8identityENS4_23SM90_TMA_LOAD_MULTICASTES1A_vS1B_EENS_8epilogue10collective18CollectiveEpilogueINS1E_23Sm100TmaWarpSpecializedILi3ELi2ELi16ELb1ELb0EEEJSH_NS5_IJNSS_ISF_SC_EENSS_ISG_SC_EEEEESI_SJ_SI_SJ_NS1E_6fusion15FusionCallbacksIS1I_NS1M_17LinearCombinationISI_fSI_fLNS_15FloatRoundStyleE2EEESH_S1L_JEEENS4_5SM1004TMEM4LOAD26SM100_TMEM_LOAD_16dp256b4xES10_S1A_NS4_17SM75_U32x4_LDSM_NENS4_14SM90_TMA_STOREES1A_NS4_17SM90_U32x4_STSM_NENS4_39AutoVectorizingCopyWithAssumedAlignmentILi128EEEEEEvvEEEEvNT_6ParamsE,"ax",@progbits
	.align	128
.text._ZN7cutlass13device_kernelINS_4gemm6kernel13GemmUniversalIN4cute5tupleIJiiiiEEENS1_10collective13CollectiveMmaINS1_35MainloopSm100TmaUmmaWarpSpecializedILi5ELi2ELi4ENS5_IJNS4_1CILi2EEENSA_ILi1EEESC_EEEEENS5_IJNSA_ILi64EEESF_NSA_ILi32EEEEEENS_6half_tENS5_IJlSC_lEEESI_SJ_NS4_8TiledMMAINS4_8MMA_AtomIJNS4_20SM100_MMA_F16BF16_SSISI_SI_fLi64ELi64ELNS4_4UMMA5MajorE0ELSO_0ELNSN_7ScaleInE0ELSP_0EEEEEENS4_6LayoutINS5_IJSC_SC_SC_EEENS5_IJNSA_ILi0EEESU_SU_EEEEENS5_IJNS4_10UnderscoreESX_SX_EEEEENS4_13SM90_TMA_LOADENS4_14ComposedLayoutINS4_7SwizzleILi2ELi4ELi3EEENS4_18smem_ptr_flag_bitsILi16EEENSS_INS5_IJNSA_ILi8EEESG_EEENS5_IJSG_SC_EEEEEEEvNS4_8identityENS4_23SM90_TMA_LOAD_MULTICASTES1A_vS1B_EENS_8epilogue10collective18CollectiveEpilogueINS1E_23Sm100TmaWarpSpecializedILi3ELi2ELi16ELb1ELb0EEEJSH_NS5_IJNSS_ISF_SC_EENSS_ISG_SC_EEEEESI_SJ_SI_SJ_NS1E_6fusion15FusionCallbacksIS1I_NS1M_17LinearCombinationISI_fSI_fLNS_15FloatRoundStyleE2EEESH_S1L_JEEENS4_5SM1004TMEM4LOAD26SM100_TMEM_LOAD_16dp256b4xES10_S1A_NS4_17SM75_U32x4_LDSM_NENS4_14SM90_TMA_STOREES1A_NS4_17SM90_U32x4_STSM_NENS4_39AutoVectorizingCopyWithAssumedAlignmentILi128EEEEEEvvEEEEvNT_6ParamsE:
        .type           _ZN7cutlass13device_kernelINS_4gemm6kernel13GemmUniversalIN4cute5tupleIJiiiiEEENS1_10collective13CollectiveMmaINS1_35MainloopSm100TmaUmmaWarpSpecializedILi5ELi2ELi4ENS5_IJNS4_1CILi2EEENSA_ILi1EEESC_EEEEENS5_IJNSA_ILi64EEESF_NSA_ILi32EEEEEENS_6half_tENS5_IJlSC_lEEESI_SJ_NS4_8TiledMMAINS4_8MMA_AtomIJNS4_20SM100_MMA_F16BF16_SSISI_SI_fLi64ELi64ELNS4_4UMMA5MajorE0ELSO_0ELNSN_7ScaleInE0ELSP_0EEEEEENS4_6LayoutINS5_IJSC_SC_SC_EEENS5_IJNSA_ILi0EEESU_SU_EEEEENS5_IJNS4_10UnderscoreESX_SX_EEEEENS4_13SM90_TMA_LOADENS4_14ComposedLayoutINS4_7SwizzleILi2ELi4ELi3EEENS4_18smem_ptr_flag_bitsILi16EEENSS_INS5_IJNSA_ILi8EEESG_EEENS5_IJSG_SC_EEEEEEEvNS4_8identityENS4_23SM90_TMA_LOAD_MULTICASTES1A_vS1B_EENS_8epilogue10collective18CollectiveEpilogueINS1E_23Sm100TmaWarpSpecializedILi3ELi2ELi16ELb1ELb0EEEJSH_NS5_IJNSS_ISF_SC_EENSS_ISG_SC_EEEEESI_SJ_SI_SJ_NS1E_6fusion15FusionCallbacksIS1I_NS1M_17LinearCombinationISI_fSI_fLNS_15FloatRoundStyleE2EEESH_S1L_JEEENS4_5SM1004TMEM4LOAD26SM100_TMEM_LOAD_16dp256b4xES10_S1A_NS4_17SM75_U32x4_LDSM_NENS4_14SM90_TMA_STOREES1A_NS4_17SM90_U32x4_STSM_NENS4_39AutoVectorizingCopyWithAssumedAlignmentILi128EEEEEEvvEEEEvNT_6ParamsE,@function
        .size           _ZN7cutlass13device_kernelINS_4gemm6kernel13GemmUniversalIN4cute5tupleIJiiiiEEENS1_10collective13CollectiveMmaINS1_35MainloopSm100TmaUmmaWarpSpecializedILi5ELi2ELi4ENS5_IJNS4_1CILi2EEENSA_ILi1EEESC_EEEEENS5_IJNSA_ILi64EEESF_NSA_ILi32EEEEEENS_6half_tENS5_IJlSC_lEEESI_SJ_NS4_8TiledMMAINS4_8MMA_AtomIJNS4_20SM100_MMA_F16BF16_SSISI_SI_fLi64ELi64ELNS4_4UMMA5MajorE0ELSO_0ELNSN_7ScaleInE0ELSP_0EEEEEENS4_6LayoutINS5_IJSC_SC_SC_EEENS5_IJNSA_ILi0EEESU_SU_EEEEENS5_IJNS4_10UnderscoreESX_SX_EEEEENS4_13SM90_TMA_LOADENS4_14ComposedLayoutINS4_7SwizzleILi2ELi4ELi3EEENS4_18smem_ptr_flag_bitsILi16EEENSS_INS5_IJNSA_ILi8EEESG_EEENS5_IJSG_SC_EEEEEEEvNS4_8identityENS4_23SM90_TMA_LOAD_MULTICASTES1A_vS1B_EENS_8epilogue10collective18CollectiveEpilogueINS1E_23Sm100TmaWarpSpecializedILi3ELi2ELi16ELb1ELb0EEEJSH_NS5_IJNSS_ISF_SC_EENSS_ISG_SC_EEEEESI_SJ_SI_SJ_NS1E_6fusion15FusionCallbacksIS1I_NS1M_17LinearCombinationISI_fSI_fLNS_15FloatRoundStyleE2EEESH_S1L_JEEENS4_5SM1004TMEM4LOAD26SM100_TMEM_LOAD_16dp256b4xES10_S1A_NS4_17SM75_U32x4_LDSM_NENS4_14SM90_TMA_STOREES1A_NS4_17SM90_U32x4_STSM_NENS4_39AutoVectorizingCopyWithAssumedAlignmentILi128EEEEEEvvEEEEvNT_6ParamsE,(.L_x_164 - _ZN7cutlass13device_kernelINS_4gemm6kernel13GemmUniversalIN4cute5tupleIJiiiiEEENS1_10collective13CollectiveMmaINS1_35MainloopSm100TmaUmmaWarpSpecializedILi5ELi2ELi4ENS5_IJNS4_1CILi2EEENSA_ILi1EEESC_EEEEENS5_IJNSA_ILi64EEESF_NSA_ILi32EEEEEENS_6half_tENS5_IJlSC_lEEESI_SJ_NS4_8TiledMMAINS4_8MMA_AtomIJNS4_20SM100_MMA_F16BF16_SSISI_SI_fLi64ELi64ELNS4_4UMMA5MajorE0ELSO_0ELNSN_7ScaleInE0ELSP_0EEEEEENS4_6LayoutINS5_IJSC_SC_SC_EEENS5_IJNSA_ILi0EEESU_SU_EEEEENS5_IJNS4_10UnderscoreESX_SX_EEEEENS4_13SM90_TMA_LOADENS4_14ComposedLayoutINS4_7SwizzleILi2ELi4ELi3EEENS4_18smem_ptr_flag_bitsILi16EEENSS_INS5_IJNSA_ILi8EEESG_EEENS5_IJSG_SC_EEEEEEEvNS4_8identityENS4_23SM90_TMA_LOAD_MULTICASTES1A_vS1B_EENS_8epilogue10collective18CollectiveEpilogueINS1E_23Sm100TmaWarpSpecializedILi3ELi2ELi16ELb1ELb0EEEJSH_NS5_IJNSS_ISF_SC_EENSS_ISG_SC_EEEEESI_SJ_SI_SJ_NS1E_6fusion15FusionCallbacksIS1I_NS1M_17LinearCombinationISI_fSI_fLNS_15FloatRoundStyleE2EEESH_S1L_JEEENS4_5SM1004TMEM4LOAD26SM100_TMEM_LOAD_16dp256b4xES10_S1A_NS4_17SM75_U32x4_LDSM_NENS4_14SM90_TMA_STOREES1A_NS4_17SM90_U32x4_STSM_NENS4_39AutoVectorizingCopyWithAssumedAlignmentILi128EEEEEEvvEEEEvNT_6ParamsE)
        .other          _ZN7cutlass13device_kernelINS_4gemm6kernel13GemmUniversalIN4cute5tupleIJiiiiEEENS1_10collective13CollectiveMmaINS1_35MainloopSm100TmaUmmaWarpSpecializedILi5ELi2ELi4ENS5_IJNS4_1CILi2EEENSA_ILi1EEESC_EEEEENS5_IJNSA_ILi64EEESF_NSA_ILi32EEEEEENS_6half_tENS5_IJlSC_lEEESI_SJ_NS4_8TiledMMAINS4_8MMA_AtomIJNS4_20SM100_MMA_F16BF16_SSISI_SI_fLi64ELi64ELNS4_4UMMA5MajorE0ELSO_0ELNSN_7ScaleInE0ELSP_0EEEEEENS4_6LayoutINS5_IJSC_SC_SC_EEENS5_IJNSA_ILi0EEESU_SU_EEEEENS5_IJNS4_10UnderscoreESX_SX_EEEEENS4_13SM90_TMA_LOADENS4_14ComposedLayoutINS4_7SwizzleILi2ELi4ELi3EEENS4_18smem_ptr_flag_bitsILi16EEENSS_INS5_IJNSA_ILi8EEESG_EEENS5_IJSG_SC_EEEEEEEvNS4_8identityENS4_23SM90_TMA_LOAD_MULTICASTES1A_vS1B_EENS_8epilogue10collective18CollectiveEpilogueINS1E_23Sm100TmaWarpSpecializedILi3ELi2ELi16ELb1ELb0EEEJSH_NS5_IJNSS_ISF_SC_EENSS_ISG_SC_EEEEESI_SJ_SI_SJ_NS1E_6fusion15FusionCallbacksIS1I_NS1M_17LinearCombinationISI_fSI_fLNS_15FloatRoundStyleE2EEESH_S1L_JEEENS4_5SM1004TMEM4LOAD26SM100_TMEM_LOAD_16dp256b4xES10_S1A_NS4_17SM75_U32x4_LDSM_NENS4_14SM90_TMA_STOREES1A_NS4_17SM90_U32x4_STSM_NENS4_39AutoVectorizingCopyWithAssumedAlignmentILi128EEEEEEvvEEEEvNT_6ParamsE,@"STO_CUDA_ENTRY STV_DEFAULT"
_ZN7cutlass13device_kernelINS_4gemm6kernel13GemmUniversalIN4cute5tupleIJiiiiEEENS1_10collective13CollectiveMmaINS1_35MainloopSm100TmaUmmaWarpSpecializedILi5ELi2ELi4ENS5_IJNS4_1CILi2EEENSA_ILi1EEESC_EEEEENS5_IJNSA_ILi64EEESF_NSA_ILi32EEEEEENS_6half_tENS5_IJlSC_lEEESI_SJ_NS4_8TiledMMAINS4_8MMA_AtomIJNS4_20SM100_MMA_F16BF16_SSISI_SI_fLi64ELi64ELNS4_4UMMA5MajorE0ELSO_0ELNSN_7ScaleInE0ELSP_0EEEEEENS4_6LayoutINS5_IJSC_SC_SC_EEENS5_IJNSA_ILi0EEESU_SU_EEEEENS5_IJNS4_10UnderscoreESX_SX_EEEEENS4_13SM90_TMA_LOADENS4_14ComposedLayoutINS4_7SwizzleILi2ELi4ELi3EEENS4_18smem_ptr_flag_bitsILi16EEENSS_INS5_IJNSA_ILi8EEESG_EEENS5_IJSG_SC_EEEEEEEvNS4_8identityENS4_23SM90_TMA_LOAD_MULTICASTES1A_vS1B_EENS_8epilogue10collective18CollectiveEpilogueINS1E_23Sm100TmaWarpSpecializedILi3ELi2ELi16ELb1ELb0EEEJSH_NS5_IJNSS_ISF_SC_EENSS_ISG_SC_EEEEESI_SJ_SI_SJ_NS1E_6fusion15FusionCallbacksIS1I_NS1M_17LinearCombinationISI_fSI_fLNS_15FloatRoundStyleE2EEESH_S1L_JEEENS4_5SM1004TMEM4LOAD26SM100_TMEM_LOAD_16dp256b4xES10_S1A_NS4_17SM75_U32x4_LDSM_NENS4_14SM90_TMA_STOREES1A_NS4_17SM90_U32x4_STSM_NENS4_39AutoVectorizingCopyWithAssumedAlignmentILi128EEEEEEvvEEEEvNT_6ParamsE:
[----:B------:R-:W1:Y:S01]  /*0000*/  LDC R1, c[0x0][0x37c] ;  /* 0x0000df00ff017b82 */ /* 0x000e620000000800 */
[----:B------:R-:W2:Y:S01]  /*0010*/  S2R R55, SR_TID.X ;  /* 0x0000000000377919 */ /* 0x000ea20000002100 */
[----:B------:R-:W3:Y:S01]  /*0020*/  LDCU.64 UR8, c[0x0][0x890] ;  /* 0x00011200ff0877ac */ /* 0x000ee20008000a00 */
[----:B------:R-:W-:Y:S02]  /*0030*/  PRMT R45, RZ, 0x7610, R45 ;  /* 0x00007610ff2d7816 */ /* 0x000fe4000000002d */
[----:B------:R-:W-:Y:S01]  /*0040*/  ELECT P3, URZ, PT ;  /* 0x0000000000ff782f */ /* 0x000fe20003860000 */
[----:B---3--:R-:W-:-:S04]  /*0050*/  UISETP.NE.U32.AND UP0, UPT, UR8, URZ, UPT ;  /* 0x000000ff0800728c */ /* 0x008fc8000bf05070 */
[----:B------:R-:W-:Y:S01]  /*0060*/  UISETP.NE.AND.EX UP0, UPT, UR9, URZ, UPT, UP0 ;  /* 0x000000ff0900728c */ /* 0x000fe2000bf05300 */
[----:B--2---:R-:W-:-:S05]  /*0070*/  SHF.R.U32.HI R46, RZ, 0x5, R55 ;  /* 0x00000005ff2e7819 */ /* 0x004fca0000011637 */
[----:B------:R-:W2:Y:S02]  /*0080*/  SHFL.IDX PT, R0, R46, RZ, 0x1f ;  /* 0x00001fff2e007589 */ /* 0x000ea400000e0000 */
[----:B--2---:R-:W-:Y:S01]  /*0090*/  R2UR UR18, R0 ;  /* 0x00000000001272ca */ /* 0x004fe200000e0000 */
[----:B-1----:R-:W-:-:S14]  /*00a0*/  BRA.U UP0, `(.L_x_0) ;  /* 0x0000000100307547 */ /* 0x002fdc000b800000 */
[----:B------:R-:W1:Y:S02]  /*00b0*/  LDCU.64 UR4, c[0x0][0x888] ;  /* 0x00011100ff0477ac */ /* 0x000e640008000a00 */
[----:B-1----:R-:W-:-:S04]  /*00c0*/  UISETP.NE.U32.AND UP0, UPT, UR4, URZ, UPT ;  /* 0x000000ff0400728c */ /* 0x002fc8000bf05070 */
[----:B------:R-:W-:-:S09]  /*00d0*/  UISETP.NE.AND.EX UP0, UPT, UR5, URZ, UPT, UP0 ;  /* 0x000000ff0500728c */ /* 0x000fd2000bf05300 */
[----:B------:R-:W-:Y:S05]  /*00e0*/  BRA.U !UP0, `(.L_x_1) ;  /* 0x0000000108147547 */ /* 0x000fea000b800000 */
[----:B------:R-:W1:Y:S01]  /*00f0*/  LDC.64 R26, c[0x0][0x888] ;  /* 0x00022200ff1a7b82 */ /* 0x000e620000000a00 */
[----:B------:R-:W1:Y:S02]  /*0100*/  LDCU.64 UR4, c[0x0][0x358] ;  /* 0x00006b00ff0477ac */ /* 0x000e640008000a00 */
[----:B-1----:R1:W5:Y:S01]  /*0110*/  LDG.E R26, desc[UR4][R26.64] ;  /* 0x000000041a1a7981 */ /* 0x002362000c1e1900 */
[----:B------:R-:W-:Y:S01]  /*0120*/  HFMA2 R45, -RZ, RZ, 0, 5.9604644775390625e-08 ;  /* 0x00000001ff2d7431 */ /* 0x000fe200000001ff */
[----:B------:R-:W-:Y:S05]  /*0130*/  BRA `(.L_x_0) ;  /* 0x00000000000c7947 */ /* 0x000fea0003800000 */
.L_x_1:
[----:B------:R-:W1:Y:S01]  /*0140*/  LDCU UR4, c[0x0][0x880] ;  /* 0x00011000ff0477ac */ /* 0x000e620008000800 */
[----:B------:R-:W-:Y:S01]  /*0150*/  HFMA2 R45, -RZ, RZ, 0, 5.9604644775390625e-08 ;  /* 0x00000001ff2d7431 */ /* 0x000fe200000001ff */
[----:B-1----:R-:W-:-:S07]  /*0160*/  MOV R26, UR4 ;  /* 0x00000004001a7c02 */ /* 0x002fce0008000f00 */
.L_x_0:
[----:B------:R-:W2:Y:S02]  /*0170*/  LDCU.64 UR4, c[0x0][0x8b0] ;  /* 0x00011600ff0477ac */ /* 0x000ea40008000a00 */
[----:B--2---:R-:W-:-:S04]  /*0180*/  UISETP.NE.U32.AND UP0, UPT, UR4, URZ, UPT ;  /* 0x000000ff0400728c */ /* 0x004fc8000bf05070 */
[----:B------:R-:W-:-:S09]  /*0190*/  UISETP.NE.AND.EX UP0, UPT, UR5, URZ, UPT, UP0 ;  /* 0x000000ff0500728c */ /* 0x000fd2000bf05300 */
[----:B------:R-:W-:Y:S05]  /*01a0*/  BRA.U UP0, `(.L_x_2) ;  /* 0x0000000100287547 */ /* 0x000fea000b800000 */
[----:B------:R-:W2:Y:S02]  /*01b0*/  LDCU.64 UR4, c[0x0][0x8a8] ;  /* 0x00011500ff0477ac */ /* 0x000ea40008000a00 */
[----:B--2---:R-:W-:-:S04]  /*01c0*/  UISETP.NE.U32.AND UP0, UPT, UR4, URZ, UPT ;  /* 0x000000ff0400728c */ /* 0x004fc8000bf05070 */
[----:B------:R-:W-:-:S09]  /*01d0*/  UISETP.NE.AND.EX UP0, UPT, UR5, URZ, UPT, UP0 ;  /* 0x000000ff0500728c */ /* 0x000fd2000bf05300 */
[----:B------:R-:W-:Y:S05]  /*01e0*/  BRA.U !UP0, `(.L_x_3) ;  /* 0x0000000108107547 */ /* 0x000fea000b800000 */
[----:B------:R-:W2:Y:S01]  /*01f0*/  LDC.64 R24, c[0x0][0x8a8] ;  /* 0x00022a00ff187b82 */ /* 0x000ea20000000a00 */
[----:B------:R-:W2:Y:S02]  /*0200*/  LDCU.64 UR4, c[0x0][0x358] ;  /* 0x00006b00ff0477ac */ /* 0x000ea40008000a00 */
[----:B--2---:R2:W5:Y:S01]  /*0210*/  LDG.E R24, desc[UR4][R24.64] ;  /* 0x0000000418187981 */ /* 0x004562000c1e1900 */
[----:B------:R-:W-:Y:S05]  /*0220*/  BRA `(.L_x_2) ;  /* 0x0000000000087947 */ /* 0x000fea0003800000 */
.L_x_3:
[----:B------:R-:W2:Y:S02]  /*0230*/  LDCU UR4, c[0x0][0x8a0] ;  /* 0x00011400ff0477ac */ /* 0x000ea40008000800 */
[----:B--2---:R-:W-:Y:S02]  /*0240*/  MOV R24, UR4 ;  /* 0x0000000400187c02 */ /* 0x004fe40008000f00 */
.L_x_2:
[----:B------:R-:W-:Y:S01]  /*0250*/  IMAD.U32 R0, RZ, RZ, UR18 ;  /* 0x00000012ff007e24 */ /* 0x000fe2000f8e00ff */
[----:B------:R-:W-:Y:S04]  /*0260*/  BSSY.RECONVERGENT B0, `(.L_x_4) ;  /* 0x000000c000007945 */ /* 0x000fe80003800200 */
[C---:B------:R-:W-:Y:S02]  /*0270*/  ISETP.NE.OR P1, PT, R0.reuse, 0x1, !P3 ;  /* 0x000000010000780c */ /* 0x040fe40005f25670 */
[----:B------:R-:W-:-:S11]  /*0280*/  ISETP.NE.OR P0, PT, R0, 0x3, !P3 ;  /* 0x000000030000780c */ /* 0x000fd60005f05670 */
[----:B------:R-:W-:Y:S05]  /*0290*/  @P1 BRA `(.L_x_5) ;  /* 0x0000000000201947 */ /* 0x000fea0003800000 */
[----:B------:R-:W3:Y:S02]  /*02a0*/  LDCU.64 UR4, c[0x0][0x348] ;  /* 0x00006900ff0477ac */ /* 0x000ee40008000a00 */
[----:B---3--:R-:W-:Y:S02]  /*02b0*/  UIADD3 UR6, UP1, UPT, UR4, 0x80, URZ ;  /* 0x0000008004067890 */ /* 0x008fe4000ff3e0ff */
[----:B------:R-:W-:Y:S02]  /*02c0*/  UIADD3 UR4, UP0, UPT, UR4, 0x180, URZ ;  /* 0x0000018004047890 */ /* 0x000fe4000ff1e0ff */
[----:B------:R-:W-:Y:S02]  /*02d0*/  UIADD3.X UR7, UPT, UPT, URZ, UR5, URZ, UP1, !UPT ;  /* 0x00000005ff077290 */ /* 0x000fe40008ffe4ff */
[----:B------:R-:W-:-:S07]  /*02e0*/  UIADD3.X UR5, UPT, UPT, URZ, UR5, URZ, UP0, !UPT ;  /* 0x00000005ff057290 */ /* 0x000fce00087fe4ff */
[----:B------:R3:W-:Y:S02]  /*02f0*/  UTMACCTL.PF [UR6] ;  /* 0x00000000060079b9 */ /* 0x0007e40008040000 */
[----:B------:R3:W-:Y:S02]  /*0300*/  UTMACCTL.PF [UR4] ;  /* 0x00000000040079b9 */ /* 0x0007e40008040000 */
[----:B---3--:R-:W-:Y:S01]  /*0310*/  NOP ;  /* 0x0000000000007918 */ /* 0x008fe20000000000 */
.L_x_5:
[----:B------:R-:W-:Y:S05]  /*0320*/  BSYNC.RECONVERGENT B0 ;  /* 0x0000000000007941 */ /* 0x000fea0003800200 */
.L_x_4:
[----:B------:R-:W-:Y:S04]  /*0330*/  BSSY.RECONVERGENT B0, `(.L_x_6) ;  /* 0x000000a000007945 */ /* 0x000fe80003800200 */
        /* <DEDUP_REMOVED lines=9> */
.L_x_7:
[----:B------:R-:W-:Y:S05]  /*03d0*/  BSYNC.RECONVERGENT B0 ;  /* 0x0000000000007941 */ /* 0x000fea0003800200 */
.L_x_6:
[----:B------:R-:W3:Y:S01]  /*03e0*/  LDCU.64 UR4, c[0x0][0x888] ;  /* 0x00011100ff0477ac */ /* 0x000ee20008000a00 */
[----:B------:R-:W-:Y:S02]  /*03f0*/  UISETP.EQ.U32.AND UP2, UPT, UR8, URZ, UPT ;  /* 0x000000ff0800728c */ /* 0x000fe4000bf42070 */
[----:B------:R-:W-:Y:S02]  /*0400*/  UPLOP3.LUT UP3, UPT, UPT, UPT, UPT, 0x80, 0x8 ;  /* 0x000000000008789c */ /* 0x000fe40003f6f070 */
[----:B---3--:R-:W-:-:S04]  /*0410*/  UISETP.NE.U32.AND UP0, UPT, UR4, URZ, UPT ;  /* 0x000000ff0400728c */ /* 0x008fc8000bf05070 */
[----:B------:R-:W-:-:S04]  /*0420*/  UISETP.NE.AND.EX UP1, UPT, UR5, URZ, UPT, UP0 ;  /* 0x000000ff0500728c */ /* 0x000fc8000bf25300 */
[----:B------:R-:W-:-:S04]  /*0430*/  UISETP.EQ.OR.EX UP4, UPT, UR9, URZ, !UP1, UP2 ;  /* 0x000000ff0900728c */ /* 0x000fc8000cf82720 */
[----:B------:R-:W-:-:S06]  /*0440*/  UP2UR UR4, UPR, URZ, 0x10 ;  /* 0x00000010ff047883 */ /* 0x000fcc0008000000 */
[----:B------:R-:W-:Y:S01]  /*0450*/  MOV R49, UR4 ;  /* 0x0000000400317c02 */ /* 0x000fe20008000f00 */
[----:B------:R-:W-:Y:S06]  /*0460*/  BRA.U !UP4, `(.L_x_8) ;  /* 0x000000010c207547 */ /* 0x000fec000b800000 */
[----:B------:R-:W-:Y:S01]  /*0470*/  UISETP.NE.U32.AND UP2, UPT, UR8, URZ, UPT ;  /* 0x000000ff0800728c */ /* 0x000fe2000bf45070 */
[----:B-----5:R-:W-:Y:S01]  /*0480*/  FSETP.NEU.AND P0, PT, R26, RZ, PT ;  /* 0x000000ff1a00720b */ /* 0x020fe20003f0d000 */
[----:B------:R-:W-:Y:S02]  /*0490*/  USEL UR4, URZ, 0xffffffff, UP1 ;  /* 0xffffffffff047887 */ /* 0x000fe40008800000 */
[----:B------:R-:W-:-:S10]  /*04a0*/  UISETP.NE.AND.EX UP2, UPT, UR9, URZ, UPT, UP2 ;  /* 0x000000ff0900728c */ /* 0x000fd4000bf45320 */
[----:B------:R-:W-:Y:S01]  /*04b0*/  VOTEU.ANY UP0, P0 ;  /* 0x0000000000ff7886 */ /* 0x000fe20000000100 */
[----:B------:R-:W-:-:S04]  /*04c0*/  @!UP2 USEL UR4, URZ, 0xffffffff, UP0 ;  /* 0xffffffffff04a887 */ /* 0x000fc80008000000 */
[----:B------:R-:W-:-:S04]  /*04d0*/  ULOP3.LUT UR4, UR4, 0x1, URZ, 0xc0, !UPT ;  /* 0x0000000104047892 */ /* 0x000fc8000f8ec0ff */
[----:B------:R-:W-:-:S11]  /*04e0*/  UISETP.NE.U32.AND UP3, UPT, UR4, 0x1, UPT ;  /* 0x000000010400788c */ /* 0x000fd6000bf65070 */
.L_x_8:
[----:B------:R-:W3:Y:S01]  /*04f0*/  SHFL.IDX PT, R2, R46, RZ, 0x1f ;  /* 0x00001fff2e027589 */ /* 0x000ee200000e0000 */
[----:B------:R-:W-:Y:S01]  /*0500*/  UISETP.NE.AND UP5, UPT, UR18, 0x2, UPT ;  /* 0x000000021200788c */ /* 0x000fe2000bfa5270 */
[----:B---3--:R-:W-:-:S13]  /*0510*/  ISETP.NE.AND P0, PT, R2, RZ, PT ;  /* 0x000000ff0200720c */ /* 0x008fda0003f05270 */
[----:B------:R-:W-:Y:S05]  /*0520*/  @P0 BRA `(.L_x_9) ;  /* 0x0000000000600947 */ /* 0x000fea0003800000 */
[----:B------:R-:W3:Y:S01]  /*0530*/  S2UR UR4, SR_CgaCtaId ;  /* 0x00000000000479c3 */ /* 0x000ee20000008800 */
[----:B------:R-:W-:Y:S01]  /*0540*/  UMOV UR5, 0x400 ;  /* 0x0000040000057882 */ /* 0x000fe20000000000 */
[----:B------:R-:W-:Y:S01]  /*0550*/  UMOV UR8, 0x1 ;  /* 0x0000000100087882 */ /* 0x000fe20000000000 */
[----:B------:R-:W-:Y:S01]  /*0560*/  UMOV UR6, 0x2 ;  /* 0x0000000200067882 */ /* 0x000fe20000000000 */
[----:B------:R-:W-:-:S04]  /*0570*/  UIADD3 UR8, UPT, UPT, -UR8, 0x100000, URZ ;  /* 0x0010000008087890 */ /* 0x000fc8000fffe1ff */
[----:B------:R-:W-:Y:S02]  /*0580*/  USHF.L.U32 UR9, UR8, 0xb, URZ ;  /* 0x0000000b08097899 */ /* 0x000fe400080006ff */
[----:B------:R-:W-:Y:S02]  /*0590*/  USHF.L.U32 UR8, UR8, 0x1, URZ ;  /* 0x0000000108087899 */ /* 0x000fe400080006ff */
[----:B------:R-:W-:-:S04]  /*05a0*/  UIADD3 UR6, UPT, UPT, -UR6, 0x100000, URZ ;  /* 0x0010000006067890 */ /* 0x000fc8000fffe1ff */
[----:B------:R-:W-:Y:S02]  /*05b0*/  USHF.L.U32 UR7, UR6, 0xb, URZ ;  /* 0x0000000b06077899 */ /* 0x000fe400080006ff */
[----:B------:R-:W-:Y:S01]  /*05c0*/  USHF.L.U32 UR6, UR6, 0x1, URZ ;  /* 0x0000000106067899 */ /* 0x000fe200080006ff */
[----:B------:R-:W-:Y:S01]  /*05d0*/  ELECT P0, URZ, PT ;  /* 0x0000000000ff782f */ /* 0x000fe20003800000 */
[----:B---3--:R-:W-:Y:S01]  /*05e0*/  ULEA UR4, UR4, UR5, 0x18 ;  /* 0x0000000504047291 */ /* 0x008fe2000f8ec0ff */
[----:B------:R-:W3:Y:S11]  /*05f0*/  FENCE.VIEW.ASYNC.S ;  /* 0x00000000000073c6 */ /* 0x000ef60000000000 */
[----:B---3--:R3:W4:Y:S01]  /*0600*/  SYNCS.EXCH.64 URZ, [UR4], UR8 ;  /* 0x0000000804ff75b2 */ /* 0x0087220008000100 */
[----:B------:R3:W1:Y:S01]  /*0610*/  SYNCS.EXCH.64 URZ, [UR4+0x28], UR6 ;  /* 0x0000280604ff75b2 */ /* 0x0006620008000100 */
        /* <DEDUP_REMOVED lines=8> */
[----:B------:R-:W-:Y:S01]  /*06a0*/  NOP ;  /* 0x0000000000007918 */ /* 0x000fe20000000000 */
.L_x_9:
[----:B------:R-:W2:Y:S01]  /*06b0*/  SHFL.IDX PT, R2, R46, RZ, 0x1f ;  /* 0x00001fff2e027589 */ /* 0x000ea200000e0000 */
[----:B------:R-:W-:Y:S01]  /*06c0*/  NOP ;  /* 0x0000000000007918 */ /* 0x000fe20000000000 */
[----:B--2---:R-:W-:-:S13]  /*06d0*/  ISETP.NE.AND P0, PT, R2, 0x1, PT ;  /* 0x000000010200780c */ /* 0x004fda0003f05270 */
[----:B------:R-:W-:Y:S05]  /*06e0*/  @P0 BRA `(.L_x_10) ;  /* 0x0000000000500947 */ /* 0x000fea0003800000 */
[----:B---3--:R-:W2:Y:S01]  /*06f0*/  S2UR UR4, SR_CgaCtaId ;  /* 0x00000000000479c3 */ /* 0x008ea20000008800 */
        /* <DEDUP_REMOVED lines=10> */
[----:B--2---:R-:W-:Y:S01]  /*07a0*/  ULEA UR4, UR4, UR5, 0x18 ;  /* 0x0000000504047291 */ /* 0x004fe2000f8ec0ff */
[----:B------:R-:W2:Y:S11]  /*07b0*/  FENCE.VIEW.ASYNC.S ;  /* 0x00000000000073c6 */ /* 0x000eb60000000000 */
[----:B--2---:R2:W3:Y:S01]  /*07c0*/  SYNCS.EXCH.64 URZ, [UR4+0x50], UR8 ;  /* 0x0000500804ff75b2 */ /* 0x0044e20008000100 */
[----:B------:R2:W1:Y:S01]  /*07d0*/  SYNCS.EXCH.64 URZ, [UR4+0x68], UR6 ;  /* 0x0000680604ff75b2 */ /* 0x0004620008000100 */
[----:B------:R2:W1:Y:S01]  /*07e0*/  SYNCS.EXCH.64 URZ, [UR4+0x58], UR8 ;  /* 0x0000580804ff75b2 */ /* 0x0004620008000100 */
[----:B------:R2:W1:Y:S01]  /*07f0*/  SYNCS.EXCH.64 URZ, [UR4+0x70], UR6 ;  /* 0x0000700604ff75b2 */ /* 0x0004620008000100 */
[----:B------:R2:W1:Y:S01]  /*0800*/  SYNCS.EXCH.64 URZ, [UR4+0x60], UR8 ;  /* 0x0000600804ff75b2 */ /* 0x0004620008000100 */
[----:B------:R2:W1:Y:S01]  /*0810*/  SYNCS.EXCH.64 URZ, [UR4+0x78], UR6 ;  /* 0x0000780604ff75b2 */ /* 0x0004620008000100 */
[----:B------:R-:W-:Y:S01]  /*0820*/  NOP ;  /* 0x0000000000007918 */ /* 0x000fe20000000000 */
.L_x_10:
[----:B------:R-:W4:Y:S01]  /*0830*/  SHFL.IDX PT, R2, R46, RZ, 0x1f ;  /* 0x00001fff2e027589 */ /* 0x000f2200000e0000 */
[----:B------:R-:W-:Y:S01]  /*0840*/  NOP ;  /* 0x0000000000007918 */ /* 0x000fe20000000000 */
[----:B----4-:R-:W-:-:S13]  /*0850*/  ISETP.NE.AND P0, PT, R2, 0x3, PT ;  /* 0x000000030200780c */ /* 0x010fda0003f05270 */
[----:B------:R-:W-:Y:S05]  /*0860*/  @P0 BRA `(.L_x_11) ;  /* 0x0000000000300947 */ /* 0x000fea0003800000 */
[----:B--23--:R-:W2:Y:S01]  /*0870*/  S2UR UR4, SR_CgaCtaId ;  /* 0x00000000000479c3 */ /* 0x00cea20000008800 */
[----:B------:R-:W-:Y:S01]  /*0880*/  UMOV UR6, 0x400 ;  /* 0x0000040000067882 */ /* 0x000fe20000000000 */
[----:B------:R-:W-:Y:S01]  /*0890*/  UMOV UR5, 0x20 ;  /* 0x0000002000057882 */ /* 0x000fe20000000000 */
[----:B------:R-:W-:Y:S01]  /*08a0*/  ELECT P0, URZ, PT ;  /* 0x0000000000ff782f */ /* 0x000fe20003800000 */
[----:B--2---:R-:W-:Y:S02]  /*08b0*/  ULEA UR6, UR4, UR6, 0x18 ;  /* 0x0000000604067291 */ /* 0x004fe4000f8ec0ff */
[----:B------:R-:W-:-:S04]  /*08c0*/  UIADD3 UR4, UPT, UPT, -UR5, 0x100000, URZ ;  /* 0x0010000005047890 */ /* 0x000fc8000fffe1ff */
[----:B------:R-:W-:Y:S02]  /*08d0*/  USHF.L.U32 UR5, UR4, 0xb, URZ ;  /* 0x0000000b04057899 */ /* 0x000fe400080006ff */
[----:B------:R-:W-:Y:S01]  /*08e0*/  USHF.L.U32 UR4, UR4, 0x1, URZ ;  /* 0x0000000104047899 */ /* 0x000fe200080006ff */
[----:B------:R-:W2:Y:S11]  /*08f0*/  FENCE.VIEW.ASYNC.S ;  /* 0x00000000000073c6 */ /* 0x000eb60000000000 */
[----:B--2---:R4:W2:Y:S01]  /*0900*/  SYNCS.EXCH.64 URZ, [UR6+0x80], UR4 ;  /* 0x0000800406ff75b2 */ /* 0x0048a20008000100 */
[----:B------:R4:W3:Y:S02]  /*0910*/  SYNCS.EXCH.64 URZ, [UR6+0x88], UR4 ;  /* 0x0000880406ff75b2 */ /* 0x0008e40008000100 */
[----:B----4-:R-:W-:Y:S01]  /*0920*/  NOP ;  /* 0x0000000000007918 */ /* 0x010fe20000000000 */
.L_x_11:
[----:B------:R-:W4:Y:S01]  /*0930*/  SHFL.IDX PT, R2, R46, RZ, 0x1f ;  /* 0x00001fff2e027589 */ /* 0x000f2200000e0000 */
[----:B------:R-:W-:Y:S01]  /*0940*/  NOP ;  /* 0x0000000000007918 */ /* 0x000fe20000000000 */
[----:B----4-:R-:W-:-:S13]  /*0950*/  ISETP.NE.AND P0, PT, R2, 0x4, PT ;  /* 0x000000040200780c */ /* 0x010fda0003f05270 */
[----:B------:R-:W-:Y:S05]  /*0960*/  @P0 BRA `(.L_x_12) ;  /* 0x00000000004c0947 */ /* 0x000fea0003800000 */
[----:B--23--:R-:W2:Y:S01]  /*0970*/  S2UR UR6, SR_CgaCtaId ;  /* 0x00000000000679c3 */ /* 0x00cea20000008800 */
[----:B------:R-:W-:Y:S01]  /*0980*/  UMOV UR4, 0x1e0 ;  /* 0x000001e000047882 */ /* 0x000fe20000000000 */
[----:B------:R-:W-:Y:S01]  /*0990*/  UMOV UR5, 0x400 ;  /* 0x0000040000057882 */ /* 0x000fe20000000000 */
[----:B------:R-:W-:Y:S01]  /*09a0*/  USEL UR4, UR4, 0x1a0, UP3 ;  /* 0x000001a004047887 */ /* 0x000fe20009800000 */
[----:B------:R-:W-:Y:S01]  /*09b0*/  UMOV UR8, 0x1 ;  /* 0x0000000100087882 */ /* 0x000fe20000000000 */
[----:B------:R-:W-:Y:S01]  /*09c0*/  ELECT P0, URZ, PT ;  /* 0x0000000000ff782f */ /* 0x000fe20003800000 */
[----:B------:R-:W-:-:S04]  /*09d0*/  UIADD3 UR8, UPT, UPT, -UR8, 0x100000, URZ ;  /* 0x0010000008087890 */ /* 0x000fc8000fffe1ff */
[----:B------:R-:W-:Y:S02]  /*09e0*/  USHF.L.U32 UR9, UR8, 0xb, URZ ;  /* 0x0000000b08097899 */ /* 0x000fe400080006ff */
[----:B------:R-:W-:Y:S02]  /*09f0*/  USHF.L.U32 UR8, UR8, 0x1, URZ ;  /* 0x0000000108087899 */ /* 0x000fe400080006ff */
[----:B--2---:R-:W-:Y:S02]  /*0a00*/  ULEA UR6, UR6, UR5, 0x18 ;  /* 0x0000000506067291 */ /* 0x004fe4000f8ec0ff */
[----:B------:R-:W-:-:S04]  /*0a10*/  UIADD3 UR4, UPT, UPT, -UR4, 0x100000, URZ ;  /* 0x0010000004047890 */ /* 0x000fc8000fffe1ff */
[----:B------:R-:W-:Y:S02]  /*0a20*/  USHF.L.U32 UR5, UR4, 0xb, URZ ;  /* 0x0000000b04057899 */ /* 0x000fe400080006ff */
[----:B------:R-:W-:Y:S01]  /*0a30*/  USHF.L.U32 UR4, UR4, 0x1, URZ ;  /* 0x0000000104047899 */ /* 0x000fe200080006ff */
[----:B------:R-:W2:Y:S03]  /*0a40*/  FENCE.VIEW.ASYNC.S ;  /* 0x00000000000073c6 */ /* 0x000ea60000000000 */
[----:B--2---:R4:W2:Y:S08]  /*0a50*/  SYNCS.EXCH.64 URZ, [UR6+0x90], UR8 ;  /* 0x0000900806ff75b2 */ /* 0x0048b00008000100 */
[----:B------:R4:W3:Y:S01]  /*0a60*/  SYNCS.EXCH.64 URZ, [UR6+0xa0], UR4 ;  /* 0x0000a00406ff75b2 */ /* 0x0008e20008000100 */
[----:B------:R4:W1:Y:S01]  /*0a70*/  SYNCS.EXCH.64 URZ, [UR6+0x98], UR8 ;  /* 0x0000980806ff75b2 */ /* 0x0008620008000100 */
[----:B------:R4:W1:Y:S02]  /*0a80*/  SYNCS.EXCH.64 URZ, [UR6+0xa8], UR4 ;  /* 0x0000a80406ff75b2 */ /* 0x0008640008000100 */
[----:B----4-:R-:W-:Y:S01]  /*0a90*/  NOP ;  /* 0x0000000000007918 */ /* 0x010fe20000000000 */
.L_x_12:
[----:B------:R-:W4:Y:S01]  /*0aa0*/  SHFL.IDX PT, R2, R46, RZ, 0x1f ;  /* 0x00001fff2e027589 */ /* 0x000f2200000e0000 */
[----:B------:R-:W-:Y:S01]  /*0ab0*/  NOP ;  /* 0x0000000000007918 */ /* 0x000fe20000000000 */
[----:B----4-:R-:W-:-:S13]  /*0ac0*/  ISETP.NE.AND P0, PT, R2, 0x5, PT ;  /* 0x000000050200780c */ /* 0x010fda0003f05270 */
[----:B------:R-:W-:Y:S05]  /*0ad0*/  @P0 BRA `(.L_x_13) ;  /* 0x0000000000580947 */ /* 0x000fea0003800000 */
[----:B--23--:R-:W2:Y:S01]  /*0ae0*/  S2UR UR4, SR_CgaCtaId ;  /* 0x00000000000479c3 */ /* 0x00cea20000008800 */
        /* <DEDUP_REMOVED lines=12> */
[----:B--2---:R4:W2:Y:S01]  /*0bb0*/  SYNCS.EXCH.64 URZ, [UR4+0xb0], UR8 ;  /* 0x0000b00804ff75b2 */ /* 0x0048a20008000100 */
[----:B------:R4:W3:Y:S01]  /*0bc0*/  SYNCS.EXCH.64 URZ, [UR4+0xd0], UR6 ;  /* 0x0000d00604ff75b2 */ /* 0x0008e20008000100 */
[----:B------:R4:W1:Y:S01]  /*0bd0*/  SYNCS.EXCH.64 URZ, [UR4+0xb8], UR8 ;  /* 0x0000b80804ff75b2 */ /* 0x0008620008000100 */
[----:B------:R4:W1:Y:S01]  /*0be0*/  SYNCS.EXCH.64 URZ, [UR4+0xd8], UR6 ;  /* 0x0000d80604ff75b2 */ /* 0x0008620008000100 */
[----:B------:R4:W1:Y:S01]  /*0bf0*/  SYNCS.EXCH.64 URZ, [UR4+0xc0], UR8 ;  /* 0x0000c00804ff75b2 */ /* 0x0008620008000100 */
[----:B------:R4:W1:Y:S01]  /*0c00*/  SYNCS.EXCH.64 URZ, [UR4+0xe0], UR6 ;  /* 0x0000e00604ff75b2 */ /* 0x0008620008000100 */
[----:B------:R4:W1:Y:S01]  /*0c10*/  SYNCS.EXCH.64 URZ, [UR4+0xc8], UR8 ;  /* 0x0000c80804ff75b2 */ /* 0x0008620008000100 */
[----:B------:R4:W1:Y:S02]  /*0c20*/  SYNCS.EXCH.64 URZ, [UR4+0xe8], UR6 ;  /* 0x0000e80604ff75b2 */ /* 0x0008640008000100 */
[----:B----4-:R-:W-:Y:S01]  /*0c30*/  NOP ;  /* 0x0000000000007918 */ /* 0x010fe20000000000 */
.L_x_13:
[----:B------:R-:W4:Y:S01]  /*0c40*/  SHFL.IDX PT, R2, R46, RZ, 0x1f ;  /* 0x00001fff2e027589 */ /* 0x000f2200000e0000 */
[----:B------:R-:W1:Y:S01]  /*0c50*/  S2UR UR54, SR_CgaCtaId ;  /* 0x00000000003679c3 */ /* 0x000e620000008800 */
[----:B------:R-:W-:Y:S01]  /*0c60*/  NOP ;  /* 0x0000000000007918 */ /* 0x000fe20000000000 */
[----:B----4-:R-:W-:-:S13]  /*0c70*/  ISETP.NE.AND P0, PT, R2, 0x3, PT ;  /* 0x000000030200780c */ /* 0x010fda0003f05270 */
[----:B-1----:R-:W-:Y:S05]  /*0c80*/  @P0 BRA `(.L_x_14) ;  /* 0x0000000000340947 */ /* 0x002fea0003800000 */
[----:B--23--:R-:W-:Y:S01]  /*0c90*/  UMOV UR4, 0x400 ;  /* 0x0000040000047882 */ /* 0x00cfe20000000000 */
[----:B------:R-:W-:Y:S01]  /*0ca0*/  UMOV UR6, 0x20 ;  /* 0x0000002000067882 */ /* 0x000fe20000000000 */
[----:B------:R-:W-:Y:S02]  /*0cb0*/  ULEA UR4, UR54, UR4, 0x18 ;  /* 0x0000000436047291 */ /* 0x000fe4000f8ec0ff */
[----:B------:R-:W-:-:S04]  /*0cc0*/  UIADD3 UR6, UPT, UPT, -UR6, 0x100000, URZ ;  /* 0x0010000006067890 */ /* 0x000fc8000fffe1ff */
[----:B------:R-:W-:Y:S02]  /*0cd0*/  USHF.L.U32 UR7, UR6, 0xb, URZ ;  /* 0x0000000b06077899 */ /* 0x000fe400080006ff */
[----:B------:R-:W-:Y:S01]  /*0ce0*/  USHF.L.U32 UR6, UR6, 0x1, URZ ;  /* 0x0000000106067899 */ /* 0x000fe200080006ff */
[----:B------:R-:W-:Y:S01]  /*0cf0*/  ELECT P0, URZ, PT ;  /* 0x0000000000ff782f */ /* 0x000fe20003800000 */
[----:B------:R-:W1:Y:S10]  /*0d00*/  FENCE.VIEW.ASYNC.S ;  /* 0x00000000000073c6 */ /* 0x000e740000000000 */
[----:B-1----:R1:W4:Y:S01]  /*0d10*/  SYNCS.EXCH.64 URZ, [UR4+0xf0], UR6 ;  /* 0x0000f00604ff75b2 */ /* 0x0023220008000100 */
[----:B------:R1:W2:Y:S01]  /*0d20*/  SYNCS.EXCH.64 URZ, [UR4+0x100], UR6 ;  /* 0x0001000604ff75b2 */ /* 0x0002a20008000100 */
[----:B------:R1:W3:Y:S01]  /*0d30*/  SYNCS.EXCH.64 URZ, [UR4+0xf8], UR6 ;  /* 0x0000f80604ff75b2 */ /* 0x0002e20008000100 */
[----:B------:R1:W1:Y:S01]  /*0d40*/  SYNCS.EXCH.64 URZ, [UR4+0x108], UR6 ;  /* 0x0001080604ff75b2 */ /* 0x0002620008000100 */
[----:B------:R-:W-:Y:S01]  /*0d50*/  NOP ;  /* 0x0000000000007918 */ /* 0x000fe20000000000 */
.L_x_14:
[----:B-123--:R-:W1:Y:S01]  /*0d60*/  LDCU UR4, c[0x0][0x36c] ;  /* 0x00006d80ff0477ac */ /* 0x00ee620008000800 */
[----:B------:R-:W-:Y:S01]  /*0d70*/  ISETP.NE.OR P3, PT, R0, 0x2, !P3 ;  /* 0x000000020000780c */ /* 0x000fe20005f65670 */
[----:B------:R-:W-:Y:S01]  /*0d80*/  NOP ;  /* 0x0000000000007918 */ /* 0x000fe20000000000 */
[----:B------:R-:W-:Y:S01]  /*0d90*/  LOP3.LUT R0, R55, 0x1f, RZ, 0xc0, !PT ;  /* 0x0000001f37007812 */ /* 0x000fe200078ec0ff */
[----:B------:R-:W-:Y:S02]  /*0da0*/  UISETP.NE.AND UP4, UPT, UR18, URZ, UPT ;  /* 0x000000ff1200728c */ /* 0x000fe4000bf85270 */
[----:B-1----:R-:W-:-:S09]  /*0db0*/  UISETP.EQ.U32.AND UP6, UPT, UR4, 0x1, UPT ;  /* 0x000000010400788c */ /* 0x002fd2000bfc2070 */
[----:B------:R-:W-:Y:S05]  /*0dc0*/  BRA.U !UP6, `(.L_x_15) ;  /* 0x000000010e087547 */ /* 0x000fea000b800000 */
[----:B----4-:R-:W-:Y:S01]  /*0dd0*/  UCGABAR_ARV ;  /* 0x00000000000079c7 */ /* 0x010fe20008000000 */
[----:B------:R-:W-:Y:S05]  /*0de0*/  BRA `(.L_x_16) ;  /* 0x0000000000047947 */ /* 0x000fea0003800000 */
.L_x_15:
[----:B----4-:R-:W-:Y:S01]  /*0df0*/  NOP ;  /* 0x0000000000007918 */ /* 0x010fe20000000000 */
.L_x_16:
[----:B------:R-:W1:Y:S01]  /*0e00*/  S2UR UR26, SR_CTAID.X ;  /* 0x00000000001a79c3 */ /* 0x000e620000002500 */
[----:B------:R-:W-:-:S05]  /*0e10*/  CS2R.32 R48, SR_CgaSize ;  /* 0x0000000000307805 */ /* 0x000fca0000008a00 */
[----:B------:R-:W-:-:S05]  /*0e20*/  IMAD R48, R48, -0xa0, RZ ;  /* 0xffffff6030307824 */ /* 0x000fca00078e02ff */
[----:B------:R-:W-:-:S14]  /*0e30*/  R2UR UR5, R48 ;  /* 0x00000000300572ca */ /* 0x000fdc00000e0000 */
[----:B------:R-:W2:Y:S01]  /*0e40*/  LDCU UR5, c[0x0][UR5+0x2b0] ;  /* 0x00005600050577ac */ /* 0x000ea20008000800 */
[----:B------:R-:W-:-:S05]  /*0e50*/  CS2R.32 R48, SR_CgaSize ;  /* 0x0000000000307805 */ /* 0x000fca0000008a00 */
[----:B------:R-:W-:-:S05]  /*0e60*/  IMAD R48, R48, -0xa0, RZ ;  /* 0xffffff6030307824 */ /* 0x000fca00078e02ff */
[----:B------:R-:W-:-:S14]  /*0e70*/  R2UR UR4, R48 ;  /* 0x00000000300472ca */ /* 0x000fdc00000e0000 */
[----:B------:R-:W3:Y:S01]  /*0e80*/  LDCU UR4, c[0x0][UR4+0x2b4] ;  /* 0x00005680040477ac */ /* 0x000ee20008000800 */
[----:B------:R-:W4:Y:S01]  /*0e90*/  S2UR UR30, SR_CTAID.Y ;  /* 0x00000000001e79c3 */ /* 0x000f220000002600 */
[----:B------:R-:W-:-:S05]  /*0ea0*/  CS2R.32 R48, SR_CgaSize ;  /* 0x0000000000307805 */ /* 0x000fca0000008a00 */
[----:B------:R-:W-:-:S05]  /*0eb0*/  IMAD R48, R48, -0xa0, RZ ;  /* 0xffffff6030307824 */ /* 0x000fca00078e02ff */
[----:B------:R-:W-:-:S14]  /*0ec0*/  R2UR UR6, R48 ;  /* 0x00000000300672ca */ /* 0x000fdc00000e0000 */
[----:B------:R-:W3:Y:S01]  /*0ed0*/  LDCU UR6, c[0x0][UR6+0x2a0] ;  /* 0x00005400060677ac */ /* 0x000ee20008000800 */
[----:B------:R-:W-:-:S05]  /*0ee0*/  CS2R.32 R48, SR_CgaSize ;  /* 0x0000000000307805 */ /* 0x000fca0000008a00 */
[----:B------:R-:W-:-:S05]  /*0ef0*/  IMAD R48, R48, -0xa0, RZ ;  /* 0xffffff6030307824 */ /* 0x000fca00078e02ff */
[----:B------:R-:W-:-:S14]  /*0f00*/  R2UR UR7, R48 ;  /* 0x00000000300772ca */ /* 0x000fdc00000e0000 */
[----:B------:R-:W3:Y:S01]  /*0f10*/  LDCU UR7, c[0x0][UR7+0x2a4] ;  /* 0x00005480070777ac */ /* 0x000ee20008000800 */
[----:B------:R-:W-:Y:S01]  /*0f20*/  USHF.L.U32 UR24, UR54, 0xa, URZ ;  /* 0x0000000a36187899 */ /* 0x000fe200080006ff */
[----:B------:R-:W3:Y:S01]  /*0f30*/  LDCU UR19, c[0x0][0xb24] ;  /* 0x00016480ff1377ac */ /* 0x000ee20008000800 */
[----:B------:R-:W3:Y:S01]  /*0f40*/  LDCU UR42, c[0x0][0xb24] ;  /* 0x00016480ff2a77ac */ /* 0x000ee20008000800 */
[----:B-1----:R-:W-:Y:S01]  /*0f50*/  I2FP.F32.U32 R3, UR26 ;  /* 0x0000001a00037c45 */ /* 0x002fe20008201000 */
[----:B------:R-:W1:Y:S04]  /*0f60*/  LDCU UR22, c[0x0][0xb30] ;  /* 0x00016600ff1677ac */ /* 0x000e680008000800 */
[----:B--2---:R-:W-:Y:S01]  /*0f70*/  FMUL R3, R3, UR5 ;  /* 0x0000000503037c20 */ /* 0x004fe20008400000 */
[----:B------:R-:W-:Y:S01]  /*0f80*/  ULOP3.LUT UR24, UR24, 0x400, URZ, 0xc0, !UPT ;  /* 0x0000040018187892 */ /* 0x000fe2000f8ec0ff */
[----:B----4-:R-:W-:-:S04]  /*0f90*/  I2FP.F32.U32 R2, UR30 ;  /* 0x0000001e00027c45 */ /* 0x010fc80008201000 */
[----:B------:R-:W2:Y:S01]  /*0fa0*/  F2I.U32.TRUNC.NTZ R3, R3 ;  /* 0x0000000300037305 */ /* 0x000ea2000020f000 */
[----:B---3--:R-:W-:-:S07]  /*0fb0*/  FMUL R2, R2, UR4 ;  /* 0x0000000402027c20 */ /* 0x008fce0008400000 */
[----:B------:R-:W3:Y:S01]  /*0fc0*/  F2I.U32.TRUNC.NTZ R2, R2 ;  /* 0x0000000200027305 */ /* 0x000ee2000020f000 */
[----:B--2---:R-:W-:Y:S02]  /*0fd0*/  R2UR UR5, R3 ;  /* 0x00000000030572ca */ /* 0x004fe400000e0000 */
[----:B---3--:R-:W-:Y:S02]  /*0fe0*/  R2UR UR4, R2 ;  /* 0x00000000020472ca */ /* 0x008fe400000e0000 */
[----:B------:R-:W-:-:S09]  /*0ff0*/  PRMT R2, RZ, 0x7610, R2 ;  /* 0x00007610ff027816 */ /* 0x000fd20000000002 */
[----:B------:R-:W-:-:S04]  /*1000*/  UIADD3 UR5, UPT, UPT, -UR5, URZ, URZ ;  /* 0x000000ff05057290 */ /* 0x000fc8000fffe1ff */
[----:B------:R-:W-:Y:S02]  /*1010*/  UIMAD UR5, UR6, UR5, UR26 ;  /* 0x00000005060572a4 */ /* 0x000fe4000f8e021a */
[----:B------:R-:W-:-:S04]  /*1020*/  UIADD3 UR4, UPT, UPT, -UR4, URZ, URZ ;  /* 0x000000ff04047290 */ /* 0x000fc8000fffe1ff */
[----:B------:R-:W-:Y:S01]  /*1030*/  IMAD.U32 R48, RZ, RZ, UR5 ;  /* 0x00000005ff307e24 */ /* 0x000fe2000f8e00ff */
[----:B------:R-:W-:-:S06]  /*1040*/  UIMAD UR4, UR7, UR4, UR30 ;  /* 0x00000004070472a4 */ /* 0x000fcc000f8e021e */
[----:B------:R-:W-:Y:S01]  /*1050*/  IMAD.U32 R47, RZ, RZ, UR4 ;  /* 0x00000004ff2f7e24 */ /* 0x000fe2000f8e00ff */
[----:B-1----:R-:W-:Y:S06]  /*1060*/  BRA.U UP4, `(.L_x_17) ;  /* 0x00000001042c7547 */ /* 0x002fec000b800000 */
[----:B------:R-:W-:Y:S02]  /*1070*/  R2UR UR4, R47 ;  /* 0x000000002f0472ca */ /* 0x000fe400000e0000 */
[----:B------:R-:W-:-:S11]  /*1080*/  R2UR UR6, R48 ;  /* 0x00000000300672ca */ /* 0x000fd600000e0000 */
[----:B------:R-:W-:-:S04]  /*1090*/  UISETP.NE.AND UP0, UPT, UR4, URZ, UPT ;  /* 0x000000ff0400728c */ /* 0x000fc8000bf05270 */
[----:B------:R-:W-:-:S04]  /*10a0*/  UISETP.EQ.OR UP0, UPT, UR6, URZ, !UP0 ;  /* 0x000000ff0600728c */ /* 0x000fc8000c702670 */
[----:B------:R-:W-:Y:S02]  /*10b0*/  USEL UR5, URZ, 0x1, !UP0 ;  /* 0x00000001ff057887 */ /* 0x000fe4000c000000 */
[----:B------:R-:W-:-:S04]  /*10c0*/  UISETP.NE.AND UP0, UPT, UR4, URZ, UPT ;  /* 0x000000ff0400728c */ /* 0x000fc8000bf05270 */
[----:B------:R-:W-:Y:S02]  /*10d0*/  USEL UR4, URZ, 0x2, UP0 ;  /* 0x00000002ff047887 */ /* 0x000fe40008000000 */
[----:B------:R-:W-:-:S04]  /*10e0*/  UISETP.NE.AND UP0, UPT, UR6, 0x1, UPT ;  /* 0x000000010600788c */ /* 0x000fc8000bf05270 */
[----:B------:R-:W-:-:S04]  /*10f0*/  USEL UR4, UR4, 0x2, UP0 ;  /* 0x0000000204047887 */ /* 0x000fc80008000000 */
[----:B------:R-:W-:-:S06]  /*1100*/  UIADD3 UR4, UPT, UPT, UR5, UR4, URZ ;  /* 0x0000000405047290 */ /* 0x000fcc000fffe0ff */
[----:B------:R-:W-:-:S07]  /*1110*/  IMAD.U32 R2, RZ, RZ, UR4 ;  /* 0x00000004ff027e24 */ /* 0x000fce000f8e00ff */
.L_x_17:
[----:B------:R-:W1:Y:S01]  /*1120*/  S2UR UR36, SR_CTAID.Z ;  /* 0x00000000002479c3 */ /* 0x000e620000002700 */
[----:B------:R-:W-:-:S09]  /*1130*/  UISETP.GE.AND UP0, UPT, UR19, 0x1, UPT ;  /* 0x000000011300788c */ /* 0x000fd2000bf06270 */
[----:B------:R-:W-:Y:S05]  /*1140*/  BRA.U !UP0, `(.L_x_18) ;  /* 0x0000000108d07547 */ /* 0x000fea000b800000 */
[----:B------:R-:W2:Y:S01]  /*1150*/  LDCU UR20, c[0x0][0xb0c] ;  /* 0x00016180ff1477ac */ /* 0x000ea20008000800 */
[----:B------:R-:W3:Y:S01]  /*1160*/  LDCU.128 UR12, c[0x0][0xb10] ;  /* 0x00016200ff0c77ac */ /* 0x000ee20008000c00 */
[----:B------:R-:W4:Y:S01]  /*1170*/  LDCU UR6, c[0x0][0x370] ;  /* 0x00006e00ff0677ac */ /* 0x000f220008000800 */
[----:B------:R-:W1:Y:S01]  /*1180*/  LDCU UR7, c[0x0][0x374] ;  /* 0x00006e80ff0777ac */ /* 0x000e620008000800 */
[----:B------:R-:W1:Y:S01]  /*1190*/  LDCU UR21, c[0x0][0xb20] ;  /* 0x00016400ff1577ac */ /* 0x000e620008000800 */
[----:B--2---:R-:W-:Y:S02]  /*11a0*/  UISETP.NE.AND UP0, UPT, UR20, 0x1, UPT ;  /* 0x000000011400788c */ /* 0x004fe4000bf05270 */
[----:B---3--:R-:W-:Y:S01]  /*11b0*/  UIMAD.WIDE.U32 UR4, UR26, UR12, URZ ;  /* 0x0000000c1a0472a5 */ /* 0x008fe2000f8e00ff */
[----:B------:R-:W2:Y:S01]  /*11c0*/  LDCU.64 UR8, c[0x0][0xb28] ;  /* 0x00016500ff0877ac */ /* 0x000ea20008000a00 */
[----:B----4-:R-:W-:Y:S02]  /*11d0*/  UIMAD.WIDE.U32 UR10, UR6, UR12, URZ ;  /* 0x0000000c060a72a5 */ /* 0x010fe4000f8e00ff */
[----:B------:R-:W-:-:S02]  /*11e0*/  USHF.R.U32.HI UR5, URZ, UR13, UR5 ;  /* 0x0000000dff057299 */ /* 0x000fc40008011605 */
[----:B------:R-:W-:Y:S02]  /*11f0*/  UISETP.NE.AND UP2, UPT, UR19, 0x1, UPT ;  /* 0x000000011300788c */ /* 0x000fe4000bf45270 */
[----:B------:R-:W-:Y:S01]  /*1200*/  USEL UR5, UR26, UR5, !UP0 ;  /* 0x000000051a057287 */ /* 0x000fe2000c000000 */
[----:B------:R-:W-:Y:S01]  /*1210*/  UMOV UR10, UR11 ;  /* 0x0000000b000a7c82 */ /* 0x000fe20008000000 */
[----:B------:R-:W-:Y:S02]  /*1220*/  UIMAD.WIDE.U32 UR16, UR30, UR15, URZ ;  /* 0x0000000f1e1072a5 */ /* 0x000fe4000f8e00ff */
[----:B------:R-:W-:Y:S02]  /*1230*/  @UP0 USHF.R.U32.HI UR6, URZ, UR13, UR10 ;  /* 0x0000000dff060299 */ /* 0x000fe4000801160a */
[----:B------:R-:W-:Y:S02]  /*1240*/  UISETP.NE.AND UP0, UPT, UR14, 0x1, UPT ;  /* 0x000000010e00788c */ /* 0x000fe4000bf05270 */
[----:B-1----:R-:W-:-:S02]  /*1250*/  UIMAD.WIDE.U32 UR10, UR7, UR15, URZ ;  /* 0x0000000f070a72a5 */ /* 0x002fc4000f8e00ff */
[----:B--2---:R-:W-:Y:S01]  /*1260*/  UIMAD.WIDE.U32 UR12, UR6, UR8, URZ ;  /* 0x00000008060c72a5 */ /* 0x004fe2000f8e00ff */
[----:B------:R-:W-:Y:S02]  /*1270*/  UMOV UR4, UR17 ;  /* 0x0000001100047c82 */ /* 0x000fe40008000000 */
[----:B------:R-:W-:Y:S02]  /*1280*/  USHF.R.U32.HI UR4, URZ, UR21, UR4 ;  /* 0x00000015ff047299 */ /* 0x000fe40008011604 */
[----:B------:R-:W-:Y:S02]  /*1290*/  UMOV UR10, UR11 ;  /* 0x0000000b000a7c82 */ /* 0x000fe40008000000 */
[----:B------:R-:W-:Y:S01]  /*12a0*/  UMOV UR12, UR13 ;  /* 0x0000000d000c7c82 */ /* 0x000fe20008000000 */
[----:B------:R-:W-:Y:S02]  /*12b0*/  @UP0 USHF.R.U32.HI UR7, URZ, UR21, UR10 ;  /* 0x00000015ff070299 */ /* 0x000fe4000801160a */
[----:B------:R-:W-:-:S02]  /*12c0*/  USEL UR4, UR30, UR4, !UP0 ;  /* 0x000000041e047287 */ /* 0x000fc4000c000000 */
[----:B------:R-:W-:Y:S02]  /*12d0*/  UIMAD.WIDE.U32 UR10, UR7, UR8, URZ ;  /* 0x00000008070a72a5 */ /* 0x000fe4000f8e00ff */
[----:B------:R-:W-:Y:S02]  /*12e0*/  @UP2 USHF.R.U32.HI UR6, URZ, UR9, UR12 ;  /* 0x00000009ff062299 */ /* 0x000fe4000801160c */
[----:B------:R-:W-:-:S03]  /*12f0*/  UIMAD.WIDE.U32 UR12, UR4, UR8, URZ ;  /* 0x00000008040c72a5 */ /* 0x000fc6000f8e00ff */
[----:B------:R-:W-:Y:S02]  /*1300*/  UMOV UR10, UR11 ;  /* 0x0000000b000a7c82 */ /* 0x000fe40008000000 */
[----:B------:R-:W-:Y:S02]  /*1310*/  @UP2 USHF.R.U32.HI UR7, URZ, UR9, UR10 ;  /* 0x00000009ff072299 */ /* 0x000fe4000801160a */
[----:B------:R-:W-:Y:S02]  /*1320*/  UIMAD UR10, UR6, UR19, URZ ;  /* 0x00000013060a72a4 */ /* 0x000fe4000f8e02ff */
[----:B------:R-:W-:-:S04]  /*1330*/  UIMAD UR7, UR7, UR19, URZ ;  /* 0x00000013070772a4 */ /* 0x000fc8000f8e02ff */
[----:B------:R-:W-:-:S03]  /*1340*/  UISETP.GE.AND UP0, UPT, UR4, UR7, UPT ;  /* 0x000000070400728c */ /* 0x000fc6000bf06270 */
[----:B------:R-:W-:Y:S01]  /*1350*/  UMOV UR7, UR13 ;  /* 0x0000000d00077c82 */ /* 0x000fe20008000000 */
[----:B------:R-:W-:Y:S02]  /*1360*/  UISETP.GE.OR UP0, UPT, UR5, UR10, UP0 ;  /* 0x0000000a0500728c */ /* 0x000fe40008706670 */
[----:B------:R-:W-:Y:S02]  /*1370*/  UIMAD.WIDE.U32 UR10, UR5, UR8, URZ ;  /* 0x00000008050a72a5 */ /* 0x000fe4000f8e00ff */
[----:B------:R-:W-:Y:S02]  /*1380*/  USHF.R.U32.HI UR7, URZ, UR9, UR7 ;  /* 0x00000009ff077299 */ /* 0x000fe40008011607 */
[----:B------:R-:W-:Y:S02]  /*1390*/  UIADD3 UR10, UPT, UPT, -UR4, URZ, URZ ;  /* 0x000000ff040a7290 */ /* 0x000fe4000fffe1ff */
[----:B------:R-:W-:Y:S02]  /*13a0*/  USEL UR7, UR4, UR7, !UP2 ;  /* 0x0000000704077287 */ /* 0x000fe4000d000000 */
[----:B------:R-:W-:Y:S01]  /*13b0*/  UIMAD UR10, UR14, UR10, UR30 ;  /* 0x0000000a0e0a72a4 */ /* 0x000fe2000f8e021e */
[----:B------:R-:W-:Y:S01]  /*13c0*/  @!UP0 UMOV UR8, UR11 ;  /* 0x0000000b00088c82 */ /* 0x000fe20008000000 */
[----:B------:R-:W-:-:S02]  /*13d0*/  UIADD3 UR11, UPT, UPT, -UR5, URZ, URZ ;  /* 0x000000ff050b7290 */ /* 0x000fc4000fffe1ff */
[----:B------:R-:W-:Y:S02]  /*13e0*/  @!UP0 USHF.R.U32.HI UR8, URZ, UR9, UR8 ;  /* 0x00000009ff088299 */ /* 0x000fe40008011608 */
[----:B------:R-:W-:Y:S02]  /*13f0*/  UIADD3 UR9, UPT, UPT, -UR7, URZ, URZ ;  /* 0x000000ff07097290 */ /* 0x000fe4000fffe1ff */
[----:B------:R-:W-:Y:S02]  /*1400*/  @!UP0 USEL UR8, UR5, UR8, !UP2 ;  /* 0x0000000805088287 */ /* 0x000fe4000d000000 */
[----:B------:R-:W-:Y:S02]  /*1410*/  UIMAD UR9, UR19, UR9, UR4 ;  /* 0x00000009130972a4 */ /* 0x000fe4000f8e0204 */
[----:B------:R-:W-:Y:S02]  /*1420*/  @!UP0 UIADD3 UR7, UPT, UPT, UR7, -UR8, URZ ;  /* 0x8000000807078290 */ /* 0x000fe4000fffe0ff */
[----:B------:R-:W-:-:S02]  /*1430*/  @!UP0 UIMAD UR6, UR9, UR6, UR8 ;  /* 0x00000006090682a4 */ /* 0x000fc4000f8e0208 */
[----:B------:R-:W-:Y:S02]  /*1440*/  @!UP0 UIMAD UR4, UR7, UR19, UR5 ;  /* 0x00000013070482a4 */ /* 0x000fe4000f8e0205 */
[----:B------:R-:W-:Y:S02]  /*1450*/  UIMAD UR26, UR20, UR11, UR26 ;  /* 0x0000000b141a72a4 */ /* 0x000fe4000f8e021a */
[----:B------:R-:W-:Y:S01]  /*1460*/  UIMAD UR30, UR4, UR14, UR10 ;  /* 0x0000000e041e72a4 */ /* 0x000fe2000f8e020a */
[----:B------:R-:W-:Y:S02]  /*1470*/  @!UP0 UMOV UR5, UR6 ;  /* 0x0000000600058c82 */ /* 0x000fe40008000000 */
[----:B------:R-:W-:-:S12]  /*1480*/  UIMAD UR26, UR5, UR20, UR26 ;  /* 0x00000014051a72a4 */ /* 0x000fd8000f8e021a */
.L_x_18:
[----:B------:R-:W-:-:S09]  /*1490*/  UISETP.NE.AND UP0, UPT, UR22, 0x1, UPT ;  /* 0x000000011600788c */ /* 0x000fd2000bf05270 */
[----:B------:R-:W-:Y:S05]  /*14a0*/  BRA.U UP0, `(.L_x_19) ;  /* 0x0000000100407547 */ /* 0x000fea000b800000 */
[----:B------:R-:W2:Y:S01]  /*14b0*/  LDCU.128 UR8, c[0x0][0xb10] ;  /* 0x00016200ff0877ac */ /* 0x000ea20008000c00 */
[----:B------:R-:W3:Y:S01]  /*14c0*/  LDCU UR12, c[0x0][0xb0c] ;  /* 0x00016180ff0c77ac */ /* 0x000ee20008000800 */
[----:B------:R-:W4:Y:S01]  /*14d0*/  LDCU UR13, c[0x0][0xb20] ;  /* 0x00016400ff0d77ac */ /* 0x000f220008000800 */
[----:B--2---:R-:W-:Y:S02]  /*14e0*/  UIMAD.WIDE.U32 UR4, UR26, UR8, URZ ;  /* 0x000000081a0472a5 */ /* 0x004fe4000f8e00ff */
[----:B------:R-:W-:Y:S02]  /*14f0*/  UIMAD.WIDE.U32 UR6, UR30, UR11, URZ ;  /* 0x0000000b1e0672a5 */ /* 0x000fe4000f8e00ff */
[----:B---3--:R-:W-:Y:S02]  /*1500*/  UISETP.NE.AND UP0, UPT, UR12, 0x1, UPT ;  /* 0x000000010c00788c */ /* 0x008fe4000bf05270 */
[----:B------:R-:W-:-:S03]  /*1510*/  USHF.R.U32.HI UR5, URZ, UR9, UR5 ;  /* 0x00000009ff057299 */ /* 0x000fc60008011605 */
[----:B------:R-:W-:Y:S01]  /*1520*/  UMOV UR4, UR7 ;  /* 0x0000000700047c82 */ /* 0x000fe20008000000 */
[----:B------:R-:W-:Y:S02]  /*1530*/  USEL UR5, UR26, UR5, !UP0 ;  /* 0x000000051a057287 */ /* 0x000fe4000c000000 */
[----:B------:R-:W-:Y:S02]  /*1540*/  UISETP.NE.AND UP0, UPT, UR10, 0x1, UPT ;  /* 0x000000010a00788c */ /* 0x000fe4000bf05270 */
[----:B----4-:R-:W-:-:S04]  /*1550*/  USHF.R.U32.HI UR4, URZ, UR13, UR4 ;  /* 0x0000000dff047299 */ /* 0x010fc80008011604 */
[----:B------:R-:W-:-:S04]  /*1560*/  USEL UR4, UR30, UR4, !UP0 ;  /* 0x000000041e047287 */ /* 0x000fc8000c000000 */
[----:B------:R-:W-:Y:S02]  /*1570*/  UIADD3 UR6, UPT, UPT, UR5, -UR4, URZ ;  /* 0x8000000405067290 */ /* 0x000fe4000fffe0ff */
[----:B------:R-:W-:Y:S02]  /*1580*/  UIADD3 UR4, UPT, UPT, -UR5, UR4, URZ ;  /* 0x0000000405047290 */ /* 0x000fe4000fffe1ff */
[----:B------:R-:W-:Y:S02]  /*1590*/  UIMAD UR30, UR6, UR10, UR30 ;  /* 0x0000000a061e72a4 */ /* 0x000fe4000f8e021e */
[----:B------:R-:W-:-:S12]  /*15a0*/  UIMAD UR26, UR4, UR12, UR26 ;  /* 0x0000000c041a72a4 */ /* 0x000fd8000f8e021a */
.L_x_19:
[----:B------:R-:W-:Y:S01]  /*15b0*/  UISETP.NE.AND UP0, UPT, UR18, 0x2, UPT ;  /* 0x000000021200788c */ /* 0x000fe2000bf05270 */
[----:B------:R-:W-:Y:S09]  /*15c0*/  BRA.U !UP6, `(.L_x_20) ;  /* 0x000000010e0c7547 */ /* 0x000ff2000b800000 */
[----:B------:R-:W-:Y:S01]  /*15d0*/  UCGABAR_WAIT ;  /* 0x0000000000007dc7 */ /* 0x000fe20008000000 */
[----:B------:R-:W-:Y:S01]  /*15e0*/  CCTL.IVALL ;  /* 0x00000000ff00798f */ /* 0x000fe20002000000 */
[----:B------:R-:W-:Y:S05]  /*15f0*/  BRA `(.L_x_21) ;  /* 0x0000000000047947 */ /* 0x000fea0003800000 */
.L_x_20:
[----:B------:R-:W-:Y:S06]  /*1600*/  BAR.SYNC.DEFER_BLOCKING 0x0 ;  /* 0x0000000000007b1d */ /* 0x000fec0000010000 */
.L_x_21:
[----:B------:R-:W-:Y:S05]  /*1610*/  BRA.U UP0, `(.L_x_22) ;  /* 0x0000001100f47547 */ /* 0x000fea000b800000 */
[----:B------:R-:W2:Y:S01]  /*1620*/  LDCU UR6, c[0x0][0x38c] ;  /* 0x00007180ff0677ac */ /* 0x000ea20008000800 */
[----:B------:R-:W-:Y:S01]  /*1630*/  PLOP3.LUT P1, PT, PT, PT, UP3, 0x80, 0x8 ;  /* 0x000000000008781c */ /* 0x000fe20003f2f038 */
[----:B------:R-:W-:Y:S01]  /*1640*/  IMAD.MOV.U32 R12, RZ, RZ, 0x1 ;  /* 0x00000001ff0c7424 */ /* 0x000fe200078e00ff */
[----:B------:R-:W-:Y:S01]  /*1650*/  ISETP.EQ.OR P2, PT, R0, RZ, P3 ;  /* 0x000000ff0000720c */ /* 0x000fe20001f42670 */
[----:B------:R-:W-:Y:S01]  /*1660*/  UISETP.NE.AND UP1, UPT, UR18, URZ, UPT ;  /* 0x000000ff1200728c */ /* 0x000fe2000bf25270 */
[----:B------:R-:W-:Y:S01]  /*1670*/  PLOP3.LUT P1, PT, P1, PT, PT, 0x8, 0x80 ;  /* 0x000000000080781c */ /* 0x000fe20000f2e170 */
[----:B------:R-:W-:Y:S01]  /*1680*/  USEL UR25, URZ, 0x1, UP5 ;  /* 0x00000001ff197887 */ /* 0x000fe2000a800000 */
[----:B------:R-:W-:Y:S01]  /*1690*/  CS2R R10, SRZ ;  /* 0x00000000000a7805 */ /* 0x000fe2000001ff00 */
[----:B------:R-:W-:Y:S01]  /*16a0*/  IMAD.MOV.U32 R9, RZ, RZ, RZ ;  /* 0x000000ffff097224 */ /* 0x000fe200078e00ff */
[----:B------:R-:W3:Y:S01]  /*16b0*/  LDCU UR39, c[0x0][0x370] ;  /* 0x00006e00ff2777ac */ /* 0x000ee20008000800 */
[----:B------:R-:W-:Y:S01]  /*16c0*/  IMAD.MOV.U32 R8, RZ, RZ, 0x1 ;  /* 0x00000001ff087424 */ /* 0x000fe200078e00ff */
[----:B------:R-:W4:Y:S01]  /*16d0*/  LDCU.64 UR28, c[0x0][0x348] ;  /* 0x00006900ff1c77ac */ /* 0x000f220008000a00 */
[----:B------:R-:W-:-:S02]  /*16e0*/  USHF.R.U32.HI UR44, URZ, 0x5, UR24 ;  /* 0x00000005ff2c7899 */ /* 0x000fc40008011618 */
[----:B--2---:R-:W-:Y:S02]  /*16f0*/  UIADD3 UR5, UPT, UPT, UR6, 0x1f, URZ ;  /* 0x0000001f06057890 */ /* 0x004fe4000fffe0ff */
[----:B------:R-:W-:Y:S02]  /*1700*/  UIADD3 UR45, UPT, UPT, UR6, 0x3e, URZ ;  /* 0x0000003e062d7890 */ /* 0x000fe4000fffe0ff */
[----:B------:R-:W-:Y:S01]  /*1710*/  USHF.R.S32.HI UR4, URZ, 0x1f, UR5 ;  /* 0x0000001fff047899 */ /* 0x000fe20008011405 */
[----:B------:R-:W2:Y:S03]  /*1720*/  LDCU UR38, c[0x0][0x374] ;  /* 0x00006e80ff2677ac */ /* 0x000ea60008000800 */
[----:B------:R-:W-:Y:S02]  /*1730*/  ULEA.HI UR4, UR4, UR5, URZ, 0x5 ;  /* 0x0000000504047291 */ /* 0x000fe4000f8f28ff */
[----:B------:R-:W-:-:S02]  /*1740*/  USEL UR25, UR25, 0x2, UP1 ;  /* 0x0000000219197887 */ /* 0x000fc40008800000 */
[----:B------:R-:W-:Y:S02]  /*1750*/  USHF.R.S32.HI UR41, URZ, 0x5, UR4 ;  /* 0x00000005ff297899 */ /* 0x000fe40008011404 */
[----:B------:R-:W-:Y:S02]  /*1760*/  UIADD3 UR4, UPT, UPT, UR6, -0x1, URZ ;  /* 0xffffffff06047890 */ /* 0x000fe4000fffe0ff */
[----:B------:R-:W-:Y:S02]  /*1770*/  UISETP.LT.U32.AND UP0, UPT, UR41, 0x5, UPT ;  /* 0x000000052900788c */ /* 0x000fe4000bf01070 */
[----:B------:R-:W-:Y:S02]  /*1780*/  UISETP.GE.U32.AND UP2, UPT, UR4, -0x3f, UPT ;  /* 0xffffffc10400788c */ /* 0x000fe4000bf46070 */
[----:B------:R-:W-:Y:S01]  /*1790*/  USEL UR40, UR41, 0x5, UP0 ;  /* 0x0000000529287887 */ /* 0x000fe20008000000 */
[----:B------:R-:W-:-:S03]  /*17a0*/  UMOV UR5, URZ ;  /* 0x000000ff00057c82 */ /* 0x000fc60008000000 */
[----:B------:R-:W-:Y:S02]  /*17b0*/  UIADD3 UR21, UPT, UPT, UR40, -0x1, URZ ;  /* 0xffffffff28157890 */ /* 0x000fe4000fffe0ff */
[----:B------:R-:W-:-:S03]  /*17c0*/  UIADD3 UR43, UPT, UPT, UR41, -UR40, URZ ;  /* 0x80000028292b7290 */ /* 0x000fc6000fffe0ff */
[----:B------:R-:W-:-:S04]  /*17d0*/  @UP2 UIADD3 UR21, UPT, UPT, UR40, URZ, URZ ;  /* 0x000000ff28152290 */ /* 0x000fc8000fffe0ff */
[----:B--234-:R-:W-:-:S12]  /*17e0*/  UIADD3 UR21, UPT, UPT, UR21, 0x1, URZ ;  /* 0x0000000115157890 */ /* 0x01cfd8000fffe0ff */
.L_x_42:
[----:B------:R-:W-:Y:S01]  /*17f0*/  UISETP.NE.AND UP0, UPT, UR54, URZ, UPT ;  /* 0x000000ff3600728c */ /* 0x000fe2000bf05270 */
[----:B------:R-:W2:Y:S08]  /*1800*/  S2UR UR54, SR_CgaCtaId ;  /* 0x00000000003679c3 */ /* 0x000eb00000008800 */
[----:B------:R-:W-:Y:S05]  /*1810*/  BRA.U UP0, `(.L_x_23) ;  /* 0x0000000100347547 */ /* 0x000fea000b800000 */
[----:B------:R-:W3:Y:S01]  /*1820*/  S2R R0, SR_CgaCtaId ;  /* 0x0000000000007919 */ /* 0x000ee20000008800 */
[----:B------:R-:W-:-:S04]  /*1830*/  MOV R2, 0x400 ;  /* 0x0000040000027802 */ /* 0x000fc80000000f00 */
[----:B---3--:R-:W-:Y:S02]  /*1840*/  LEA R0, R0, R2, 0x18 ;  /* 0x0000000200007211 */ /* 0x008fe400078ec0ff */
[----:B------:R-:W-:-:S03]  /*1850*/  SHF.L.U32 R2, R8, 0x1f, RZ ;  /* 0x0000001f08027819 */ /* 0x000fc600000006ff */
[----:B------:R-:W-:-:S04]  /*1860*/  IMAD R0, R9, 0x8, R0 ;  /* 0x0000000809007824 */ /* 0x000fc800078e0200 */
[----:B------:R-:W3:Y:S02]  /*1870*/  SYNCS.PHASECHK.TRANS64.TRYWAIT P0, [R0+URZ+0x100], R2 ;  /* 0x00010002000075a7 */ /* 0x000ee400080011ff */
[----:B---3--:R-:W-:Y:S05]  /*1880*/  @!P0 BRA `(.L_x_24) ;  /* 0x0000005c00408947 */ /* 0x008fea0003800000 */
.L_x_123:
[----:B------:R-:W-:Y:S01]  /*1890*/  VIADD R9, R9, 0x1 ;  /* 0x0000000109097836 */ /* 0x000fe20000000000 */
[----:B------:R3:W-:Y:S04]  /*18a0*/  SYNCS.ARRIVE.TRANS64.A1T0 RZ, [R0+URZ+0xf0], RZ ;  /* 0x0000f0ff00ff79a7 */ /* 0x0007e800081000ff */
[----:B------:R-:W-:-:S04]  /*18b0*/  ISETP.NE.AND P0, PT, R9, 0x2, PT ;  /* 0x000000020900780c */ /* 0x000fc80003f05270 */
[----:B------:R-:W-:Y:S02]  /*18c0*/  SEL R9, R9, RZ, P0 ;  /* 0x000000ff09097207 */ /* 0x000fe40000000000 */
[----:B---3--:R-:W-:-:S04]  /*18d0*/  SEL R0, RZ, 0x1, P0 ;  /* 0x00000001ff007807 */ /* 0x008fc80000000000 */
[----:B------:R-:W-:-:S07]  /*18e0*/  LOP3.LUT R8, R8, R0, RZ, 0x3c, !PT ;  /* 0x0000000008087212 */ /* 0x000fce00078e3cff */
.L_x_23:
[----:B------:R-:W-:Y:S01]  /*18f0*/  UMOV UR6, 0x400 ;  /* 0x0000040000067882 */ /* 0x000fe20000000000 */
[----:B------:R-:W-:Y:S01]  /*1900*/  SHF.L.U32 R0, R12, 0x1f, RZ ;  /* 0x0000001f0c007819 */ /* 0x000fe200000006ff */
[----:B--2---:R-:W-:Y:S02]  /*1910*/  ULEA UR6, UR54, UR6, 0x18 ;  /* 0x0000000636067291 */ /* 0x004fe4000f8ec0ff */
[----:B------:R-:W-:Y:S02]  /*1920*/  UISETP.GE.U32.AND UP0, UPT, UR45, 0x3f, UPT ;  /* 0x0000003f2d00788c */ /* 0x000fe4000bf06070 */
[----:B------:R-:W-:Y:S02]  /*1930*/  ULEA UR4, UR5, UR6, 0x3 ;  /* 0x0000000605047291 */ /* 0x000fe4000f8e18ff */
[----:B------:R-:W-:Y:S02]  /*1940*/  USHF.L.U32 UR35, UR26, 0x6, URZ ;  /* 0x000000061a237899 */ /* 0x000fe400080006ff */
[----:B------:R-:W-:Y:S01]  /*1950*/  ULEA UR11, UR30, UR44, 0x6 ;  /* 0x0000002c1e0b7291 */ /* 0x000fe2000f8e30ff */
[----:B------:R-:W-:-:S04]  /*1960*/  UMOV UR13, URZ ;  /* 0x000000ff000d7c82 */ /* 0x000fc80008000000 */
[----:B------:R2:W3:Y:S01]  /*1970*/  SYNCS.PHASECHK.TRANS64.TRYWAIT P0, [UR4+0x28], R0 ;  /* 0x00002800ff0075a7 */ /* 0x0004e20008001104 */
[----:B------:R-:W-:Y:S06]  /*1980*/  BRA.U !UP0, `(.L_x_25) ;  /* 0x0000000108c07547 */ /* 0x000fec000b800000 */
[----:B------:R-:W-:Y:S01]  /*1990*/  UMOV UR7, URZ ;  /* 0x000000ff00077c82 */ /* 0x000fe20008000000 */
[----:B------:R-:W-:-:S05]  /*19a0*/  UMOV UR4, UR5 ;  /* 0x0000000500047c82 */ /* 0x000fca0008000000 */
.L_x_31:
[----:B------:R-:W-:Y:S01]  /*19b0*/  ULEA UR33, UR4, UR6, 0x3 ;  /* 0x0000000604217291 */ /* 0x000fe2000f8e18ff */
[----:B---3--:R-:W-:Y:S01]  /*19c0*/  @!P3 MOV R2, 0x2000 ;  /* 0x000020000002b802 */ /* 0x008fe20000000f00 */
[----:B-1-34-:R-:W-:Y:S10]  /*19d0*/  @P0 BRA `(.L_x_26) ;  /* 0x00000000000c0947 */ /* 0x01aff40003800000 */
[----:B------:R-:W-:-:S04]  /*19e0*/  SHF.L.U32 R3, R12, 0x1f, RZ ;  /* 0x0000001f0c037819 */ /* 0x000fc800000006ff */
[----:B------:R-:W3:Y:S02]  /*19f0*/  SYNCS.PHASECHK.TRANS64.TRYWAIT P0, [UR33+0x28], R3 ;  /* 0x00002803ff0075a7 */ /* 0x000ee40008001121 */
[----:B---3--:R-:W-:Y:S05]  /*1a00*/  @!P0 BRA `(.L_x_27) ;  /* 0x0000005800f48947 */ /* 0x008fea0003800000 */
.L_x_26:
[----:B------:R3:W-:Y:S01]  /*1a10*/  @!P3 SYNCS.ARRIVE.TRANS64 RZ, [UR33], R2 ;  /* 0x00000002ffffb9a7 */ /* 0x0007e20008000021 */
[----:B------:R-:W-:-:S04]  /*1a20*/  ULOP3.LUT UR5, UR25, 0x2, URZ, 0xfc, !UPT ;  /* 0x0000000219057892 */ /* 0x000fc8000f8efcff */
[----:B------:R-:W-:-:S09]  /*1a30*/  UISETP.NE.AND UP0, UPT, UR5, 0x2, UPT ;  /* 0x000000020500788c */ /* 0x000fd2000bf05270 */
[----:B------:R-:W-:Y:S05]  /*1a40*/  BRA.U UP0, `(.L_x_28) ;  /* 0x0000000100047547 */ /* 0x000fea000b800000 */
[----:B-1----:R-:W-:Y:S05]  /*1a50*/  BPT.TRAP 0x1 ;  /* 0x000000040000795c */ /* 0x002fea0000300000 */
.L_x_28:
[----:B------:R-:W-:Y:S04]  /*1a60*/  BSSY.RECONVERGENT B0, `(.L_x_29) ;  /* 0x0000003000007945 */ /* 0x000fe80003800200 */
[----:B------:R-:W-:Y:S05]  /*1a70*/  @P2 BRA `(.L_x_30) ;  /* 0x0000000000042947 */ /* 0x000fea0003800000 */
[----:B-1----:R-:W-:Y:S05]  /*1a80*/  BPT.TRAP 0x1 ;  /* 0x000000040000795c */ /* 0x002fea0000300000 */
.L_x_30:
[----:B-1----:R-:W-:Y:S05]  /*1a90*/  BSYNC.RECONVERGENT B0 ;  /* 0x0000000000007941 */ /* 0x002fea0003800200 */
.L_x_29:
[----:B------:R-:W-:Y:S02]  /*1aa0*/  UIADD3 UR5, UPT, UPT, UR4, 0x1, URZ ;  /* 0x0000000104057890 */ /* 0x000fe4000fffe0ff */
[----:B------:R-:W-:Y:S02]  /*1ab0*/  ULEA UR32, UR4, UR6, 0xc ;  /* 0x0000000604207291 */ /* 0x000fe4000f8e60ff */
[----:B------:R-:W-:Y:S02]  /*1ac0*/  UISETP.NE.AND UP0, UPT, UR5, 0x5, UPT ;  /* 0x000000050500788c */ /* 0x000fe4000bf05270 */
[----:B------:R-:W-:Y:S02]  /*1ad0*/  USHF.L.U32 UR34, UR7, 0x5, URZ ;  /* 0x0000000507227899 */ /* 0x000fe400080006ff */
[----:B------:R-:W-:Y:S02]  /*1ae0*/  USEL UR9, URZ, 0x1, UP0 ;  /* 0x00000001ff097887 */ /* 0x000fe40008000000 */
[----:B------:R-:W-:-:S02]  /*1af0*/  USEL UR5, UR5, URZ, UP0 ;  /* 0x000000ff05057287 */ /* 0x000fc40008000000 */
[----:B------:R-:W-:Y:S02]  /*1b00*/  UIADD3 UR14, UP0, UPT, UR28, 0x180, URZ ;  /* 0x000001801c0e7890 */ /* 0x000fe4000ff1e0ff */
[----:B------:R-:W-:Y:S01]  /*1b10*/  ULEA UR8, UR5, UR6, 0x3 ;  /* 0x0000000605087291 */ /* 0x000fe2000f8e18ff */
[----:B------:R-:W-:Y:S01]  /*1b20*/  LOP3.LUT R12, R12, UR9, RZ, 0x3c, !PT ;  /* 0x000000090c0c7c12 */ /* 0x000fe2000f8e3cff */
[----:B------:R-:W-:Y:S02]  /*1b30*/  ULEA UR4, UR4, UR24, 0xb ;  /* 0x0000001804047291 */ /* 0x000fe4000f8e58ff */
[----:B------:R-:W-:Y:S01]  /*1b40*/  UIADD3 UR7, UPT, UPT, UR7, 0x1, URZ ;  /* 0x0000000107077890 */ /* 0x000fe2000fffe0ff */
[----:B--2---:R-:W-:Y:S01]  /*1b50*/  SHF.L.U32 R0, R12, 0x1f, RZ ;  /* 0x0000001f0c007819 */ /* 0x004fe200000006ff */
[----:B------:R-:W-:Y:S02]  /*1b60*/  UIADD3 UR16, UP1, UPT, UR28, 0x80, URZ ;  /* 0x000000801c107890 */ /* 0x000fe4000ff3e0ff */
[----:B------:R-:W-:Y:S01]  /*1b70*/  UIADD3.X UR15, UPT, UPT, URZ, UR29, URZ, UP0, !UPT ;  /* 0x0000001dff0f7290 */ /* 0x000fe200087fe4ff */
[----:B------:R4:W1:Y:S01]  /*1b80*/  SYNCS.PHASECHK.TRANS64.TRYWAIT P0, [UR8+0x28], R0 ;  /* 0x00002800ff0075a7 */ /* 0x0008620008001108 */
[----:B------:R-:W-:-:S02]  /*1b90*/  ULEA UR4, UR4, UR6, 0x1 ;  /* 0x0000000604047291 */ /* 0x000fc4000f8e08ff */
[----:B------:R-:W-:Y:S02]  /*1ba0*/  UISETP.NE.AND UP0, UPT, UR7, UR21, UPT ;  /* 0x000000150700728c */ /* 0x000fe4000bf05270 */
[----:B------:R-:W-:Y:S02]  /*1bb0*/  UIADD3.X UR17, UPT, UPT, URZ, UR29, URZ, UP1, !UPT ;  /* 0x0000001dff117290 */ /* 0x000fe40008ffe4ff */
[----:B------:R-:W-:Y:S02]  /*1bc0*/  UIADD3 UR32, UPT, UPT, UR32, 0x3400, URZ ;  /* 0x0000340020207890 */ /* 0x000fe4000fffe0ff */
[----:B------:R-:W-:Y:S01]  /*1bd0*/  UIADD3 UR8, UPT, UPT, UR4, 0x8400, URZ ;  /* 0x0000840004087890 */ /* 0x000fe2000fffe0ff */
[----:B------:R-:W-:Y:S01]  /*1be0*/  UMOV UR18, 0x0 ;  /* 0x0000000000127882 */ /* 0x000fe20000000000 */
[----:B------:R-:W-:Y:S01]  /*1bf0*/  UMOV UR19, 0x10000000 ;  /* 0x1000000000137882 */ /* 0x000fe20000000000 */
[----:B------:R-:W-:Y:S01]  /*1c00*/  UMOV UR4, 0x30000 ;  /* 0x0003000000047882 */ /* 0x000fe20000000000 */
[----:B------:R-:W-:Y:S01]  /*1c10*/  UMOV UR12, UR36 ;  /* 0x00000024000c7c82 */ /* 0x000fe20008000000 */
[----:B------:R-:W-:Y:S01]  /*1c20*/  UMOV UR9, UR33 ;  /* 0x0000002100097c82 */ /* 0x000fe20008000000 */
[----:B------:R-:W-:Y:S01]  /*1c30*/  UMOV UR10, UR34 ;  /* 0x00000022000a7c82 */ /* 0x000fe20008000000 */
[----:B------:R-:W-:Y:S01]  /*1c40*/  UTMALDG.3D [UR32], [UR16], desc[UR18] ;  /* 0x00001220100075b4 */ /* 0x000fe20008011000 */
[----:B------:R-:W-:Y:S01]  /*1c50*/  UMOV UR13, UR21 ;  /* 0x00000015000d7c82 */ /* 0x000fe20008000000 */
[----:B------:R2:W-:Y:S02]  /*1c60*/  UTMALDG.3D.MULTICAST [UR8], [UR14], UR4, desc[UR18] ;  /* 0x000012080e0073b4 */ /* 0x0005e40008011804 */
[----:B--2---:R-:W-:Y:S01]  /*1c70*/  UMOV UR4, UR5 ;  /* 0x0000000500047c82 */ /* 0x004fe20008000000 */
[----:B------:R-:W-:Y:S05]  /*1c80*/  BRA.U UP0, `(.L_x_31) ;  /* 0xfffffffd00487547 */ /* 0x000fea000b83ffff */
.L_x_25:
[----:B------:R-:W-:Y:S01]  /*1c90*/  ULEA UR4, UR5, UR6, 0x3 ;  /* 0x0000000605047291 */ /* 0x000fe2000f8e18ff */
[----:B--2-4-:R-:W-:Y:S01]  /*1ca0*/  SHF.L.U32 R0, R12, 0x1f, RZ ;  /* 0x0000001f0c007819 */ /* 0x014fe200000006ff */
[----:B------:R-:W-:Y:S01]  /*1cb0*/  @!P1 SYNCS.ARRIVE.TRANS64.A1T0 RZ, [UR6+0x88], RZ ;  /* 0x000088ffffff99a7 */ /* 0x000fe20008100006 */
[----:B------:R-:W-:-:S06]  /*1cc0*/  UISETP.GT.AND UP0, UPT, UR41, UR40, UPT ;  /* 0x000000282900728c */ /* 0x000fcc000bf04270 */
[----:B-1-3--:R1:W2:Y:S03]  /*1cd0*/  SYNCS.PHASECHK.TRANS64.TRYWAIT P0, [UR4+0x28], R0 ;  /* 0x00002800ff0075a7 */ /* 0x00a2a60008001104 */
[----:B------:R-:W-:Y:S05]  /*1ce0*/  BRA.U !UP0, `(.L_x_32) ;  /* 0x0000000108c47547 */ /* 0x000fea000b800000 */
[----:B------:R-:W-:Y:S01]  /*1cf0*/  UIADD3 UR26, UPT, UPT, UR43, UR13, URZ ;  /* 0x0000000d2b1a7290 */ /* 0x000fe2000fffe0ff */
[----:B------:R-:W-:-:S11]  /*1d00*/  UMOV UR4, UR5 ;  /* 0x0000000500047c82 */ /* 0x000fd60008000000 */
.L_x_38:
[----:B------:R-:W-:Y:S01]  /*1d10*/  ULEA UR17, UR4, UR6, 0x3 ;  /* 0x0000000604117291 */ /* 0x000fe2000f8e18ff */
[----:B--2---:R-:W-:Y:S01]  /*1d20*/  @!P3 MOV R2, 0x2000 ;  /* 0x000020000002b802 */ /* 0x004fe20000000f00 */
[----:B--2-4-:R-:W-:Y:S10]  /*1d30*/  @P0 BRA `(.L_x_33) ;  /* 0x00000000000c0947 */ /* 0x014ff40003800000 */
[----:B------:R-:W-:-:S04]  /*1d40*/  SHF.L.U32 R3, R12, 0x1f, RZ ;  /* 0x0000001f0c037819 */ /* 0x000fc800000006ff */
[----:B------:R-:W2:Y:S02]  /*1d50*/  SYNCS.PHASECHK.TRANS64.TRYWAIT P0, [UR17+0x28], R3 ;  /* 0x00002803ff0075a7 */ /* 0x000ea40008001111 */
[----:B--2---:R-:W-:Y:S05]  /*1d60*/  @!P0 BRA `(.L_x_34) ;  /* 0x0000005800348947 */ /* 0x004fea0003800000 */
.L_x_33:
[----:B------:R2:W-:Y:S01]  /*1d70*/  @!P3 SYNCS.ARRIVE.TRANS64 RZ, [UR17], R2 ;  /* 0x00000002ffffb9a7 */ /* 0x0005e20008000011 */
[----:B------:R-:W-:-:S04]  /*1d80*/  ULOP3.LUT UR5, UR25, 0x2, URZ, 0xfc, !UPT ;  /* 0x0000000219057892 */ /* 0x000fc8000f8efcff */
[----:B------:R-:W-:-:S09]  /*1d90*/  UISETP.NE.AND UP0, UPT, UR5, 0x2, UPT ;  /* 0x000000020500788c */ /* 0x000fd2000bf05270 */
[----:B------:R-:W-:Y:S05]  /*1da0*/  BRA.U UP0, `(.L_x_35) ;  /* 0x0000000100047547 */ /* 0x000fea000b800000 */
[----:B------:R-:W-:Y:S05]  /*1db0*/  BPT.TRAP 0x1 ;  /* 0x000000040000795c */ /* 0x000fea0000300000 */
.L_x_35:
[----:B------:R-:W-:Y:S04]  /*1dc0*/  BSSY.RECONVERGENT B0, `(.L_x_36) ;  /* 0x0000003000007945 */ /* 0x000fe80003800200 */
[----:B------:R-:W-:Y:S05]  /*1dd0*/  @P2 BRA `(.L_x_37) ;  /* 0x0000000000042947 */ /* 0x000fea0003800000 */
[----:B------:R-:W-:Y:S05]  /*1de0*/  BPT.TRAP 0x1 ;  /* 0x000000040000795c */ /* 0x000fea0000300000 */
.L_x_37:
[----:B------:R-:W-:Y:S05]  /*1df0*/  BSYNC.RECONVERGENT B0 ;  /* 0x0000000000007941 */ /* 0x000fea0003800200 */
.L_x_36:
[----:B------:R-:W-:Y:S02]  /*1e00*/  UIADD3 UR5, UPT, UPT, UR4, 0x1, URZ ;  /* 0x0000000104057890 */ /* 0x000fe4000fffe0ff */
[----:B------:R-:W-:Y:S02]  /*1e10*/  ULEA UR16, UR4, UR6, 0xc ;  /* 0x0000000604107291 */ /* 0x000fe4000f8e60ff */
[----:B------:R-:W-:Y:S02]  /*1e20*/  UISETP.NE.AND UP0, UPT, UR5, 0x5, UPT ;  /* 0x000000050500788c */ /* 0x000fe4000bf05270 */
[----:B------:R-:W-:Y:S02]  /*1e30*/  ULEA UR4, UR4, UR24, 0xb ;  /* 0x0000001804047291 */ /* 0x000fe4000f8e58ff */
[----:B------:R-:W-:Y:S02]  /*1e40*/  USEL UR8, URZ, 0x1, UP0 ;  /* 0x00000001ff087887 */ /* 0x000fe40008000000 */
[----:B------:R-:W-:-:S02]  /*1e50*/  USEL UR5, UR5, URZ, UP0 ;  /* 0x000000ff05057287 */ /* 0x000fc40008000000 */
[----:B------:R-:W-:Y:S02]  /*1e60*/  UIADD3 UR22, UP1, UPT, UR28, 0x80, URZ ;  /* 0x000000801c167890 */ /* 0x000fe4000ff3e0ff */
[----:B------:R-:W-:Y:S01]  /*1e70*/  UIADD3 UR14, UP0, UPT, UR28, 0x180, URZ ;  /* 0x000001801c0e7890 */ /* 0x000fe2000ff1e0ff */
[----:B------:R-:W-:Y:S01]  /*1e80*/  LOP3.LUT R12, R12, UR8, RZ, 0x3c, !PT ;  /* 0x000000080c0c7c12 */ /* 0x000fe2000f8e3cff */
[----:B------:R-:W-:Y:S02]  /*1e90*/  ULEA UR4, UR4, UR6, 0x1 ;  /* 0x0000000604047291 */ /* 0x000fe4000f8e08ff */
[----:B------:R-:W-:Y:S01]  /*1ea0*/  ULEA UR7, UR5, UR6, 0x3 ;  /* 0x0000000605077291 */ /* 0x000fe2000f8e18ff */
[----:B-1----:R-:W-:Y:S01]  /*1eb0*/  SHF.L.U32 R0, R12, 0x1f, RZ ;  /* 0x0000001f0c007819 */ /* 0x002fe200000006ff */
[----:B------:R-:W-:Y:S02]  /*1ec0*/  USHF.L.U32 UR18, UR13, 0x5, URZ ;  /* 0x000000050d127899 */ /* 0x000fe400080006ff */
[----:B------:R-:W-:-:S02]  /*1ed0*/  UIADD3 UR16, UPT, UPT, UR16, 0x3400, URZ ;  /* 0x0000340010107890 */ /* 0x000fc4000fffe0ff */
[----:B------:R-:W-:Y:S02]  /*1ee0*/  UIADD3.X UR23, UPT, UPT, URZ, UR29, URZ, UP1, !UPT ;  /* 0x0000001dff177290 */ /* 0x000fe40008ffe4ff */
[----:B------:R-:W-:Y:S01]  /*1ef0*/  UIADD3 UR8, UPT, UPT, UR4, 0x8400, URZ ;  /* 0x0000840004087890 */ /* 0x000fe2000fffe0ff */
[----:B------:R3:W4:Y:S01]  /*1f00*/  SYNCS.PHASECHK.TRANS64.TRYWAIT P0, [UR7+0x28], R0 ;  /* 0x00002800ff0075a7 */ /* 0x0007220008001107 */
[----:B------:R-:W-:Y:S01]  /*1f10*/  UIADD3.X UR15, UPT, UPT, URZ, UR29, URZ, UP0, !UPT ;  /* 0x0000001dff0f7290 */ /* 0x000fe200087fe4ff */
[----:B------:R-:W-:Y:S01]  /*1f20*/  UMOV UR30, 0x0 ;  /* 0x00000000001e7882 */ /* 0x000fe20000000000 */
[----:B------:R-:W-:Y:S01]  /*1f30*/  UMOV UR31, 0x10000000 ;  /* 0x10000000001f7882 */ /* 0x000fe20000000000 */
[----:B------:R-:W-:Y:S01]  /*1f40*/  UMOV UR19, UR35 ;  /* 0x0000002300137c82 */ /* 0x000fe20008000000 */
[----:B------:R-:W-:Y:S01]  /*1f50*/  UMOV UR20, UR36 ;  /* 0x0000002400147c82 */ /* 0x000fe20008000000 */
[----:B------:R-:W-:Y:S01]  /*1f60*/  UMOV UR7, 0x30000 ;  /* 0x0003000000077882 */ /* 0x000fe20000000000 */
[----:B------:R-:W-:Y:S01]  /*1f70*/  UMOV UR12, UR36 ;  /* 0x00000024000c7c82 */ /* 0x000fe20008000000 */
[----:B------:R-:W-:Y:S01]  /*1f80*/  UMOV UR9, UR17 ;  /* 0x0000001100097c82 */ /* 0x000fe20008000000 */
[----:B------:R-:W-:Y:S01]  /*1f90*/  UMOV UR10, UR18 ;  /* 0x00000012000a7c82 */ /* 0x000fe20008000000 */
[----:B------:R3:W-:Y:S01]  /*1fa0*/  UTMALDG.3D [UR16], [UR22], desc[UR30] ;  /* 0x00001e10160075b4 */ /* 0x0007e20008011000 */
[----:B------:R-:W-:Y:S01]  /*1fb0*/  UIADD3 UR13, UPT, UPT, UR13, 0x1, URZ ;  /* 0x000000010d0d7890 */ /* 0x000fe2000fffe0ff */
[----:B------:R-:W-:-:S03]  /*1fc0*/  UMOV UR4, UR5 ;  /* 0x0000000500047c82 */ /* 0x000fc60008000000 */
[----:B------:R-:W-:Y:S01]  /*1fd0*/  UISETP.NE.AND UP0, UPT, UR13, UR26, UPT ;  /* 0x0000001a0d00728c */ /* 0x000fe2000bf05270 */
[----:B------:R3:W-:Y:S08]  /*1fe0*/  UTMALDG.3D.MULTICAST [UR8], [UR14], UR7, desc[UR30] ;  /* 0x00001e080e0073b4 */ /* 0x0007f00008011807 */
[----:B---3--:R-:W-:Y:S05]  /*1ff0*/  BRA.U UP0, `(.L_x_38) ;  /* 0xfffffffd00447547 */ /* 0x008fea000b83ffff */
.L_x_32:
[C---:B------:R-:W-:Y:S01]  /*2000*/  LEA R3, R11.reuse, UR6, 0x3 ;  /* 0x000000060b037c11 */ /* 0x040fe2000f8e18ff */
[----:B------:R-:W-:Y:S01]  /*2010*/  NOP ;  /* 0x0000000000007918 */ /* 0x000fe20000000000 */
[----:B-1----:R-:W-:Y:S02]  /*2020*/  SHF.L.U32 R0, R10, 0x1f, RZ ;  /* 0x0000001f0a007819 */ /* 0x002fe400000006ff */
[----:B------:R-:W-:Y:S02]  /*2030*/  LEA R4, R11, UR6, 0x4 ;  /* 0x000000060b047c11 */ /* 0x000fe4000f8e20ff */
[----:B--2-4-:R-:W1:Y:S02]  /*2040*/  SYNCS.PHASECHK.TRANS64.TRYWAIT P0, [R3+URZ+0x90], R0 ;  /* 0x00009000030075a7 */ /* 0x014e6400080011ff */
[----:B-1----:R-:W-:Y:S05]  /*2050*/  @!P0 BRA `(.L_x_39) ;  /* 0x0000005400908947 */ /* 0x002fea0003800000 */
.L_x_126:
[----:B------:R-:W2:Y:S01]  /*2060*/  LDS.128 R4, [R4+0x120] ;  /* 0x0001200004047984 */ /* 0x000ea20000000c00 */
[----:B------:R-:W-:Y:S01]  /*2070*/  UISETP.GE.AND UP0, UPT, UR42, 0x1, UPT ;  /* 0x000000012a00788c */ /* 0x000fe2000bf06270 */
[----:B------:R-:W-:Y:S01]  /*2080*/  @!PT LDS RZ, [RZ] ;  /* 0x00000000fffff984 */ /* 0x000fe20000000800 */
[----:B------:R-:W-:Y:S01]  /*2090*/  @!PT LDS RZ, [RZ] ;  /* 0x00000000fffff984 */ /* 0x000fe20000000800 */
[----:B------:R-:W-:Y:S01]  /*20a0*/  @!PT LDS RZ, [RZ] ;  /* 0x00000000fffff984 */ /* 0x000fe20000000800 */
[----:B------:R-:W-:Y:S01]  /*20b0*/  @!PT LDS RZ, [RZ] ;  /* 0x00000000fffff984 */ /* 0x000fe20000000800 */
[----:B------:R3:W-:Y:S06]  /*20c0*/  MEMBAR.ALL.CTA ;  /* 0x0000000000007992 */ /* 0x0007ec0000008000 */
[----:B---3--:R-:W3:Y:S01]  /*20d0*/  FENCE.VIEW.ASYNC.S ;  /* 0x00000000000073c6 */ /* 0x008ee20000000000 */
[----:B--2---:R-:W-:-:S13]  /*20e0*/  LOP3.LUT P0, RZ, R6, 0x1, RZ, 0xc0, !PT ;  /* 0x0000000106ff7812 */ /* 0x004fda000780c0ff */
[----:B---3--:R-:W-:Y:S01]  /*20f0*/  VOTEU.ANY UP1, P0 ;  /* 0x0000000000ff7886 */ /* 0x008fe20000020100 */
[----:B------:R-:W-:-:S13]  /*2100*/  PLOP3.LUT P0, PT, PT, PT, UP1, 0x80, 0x8 ;  /* 0x000000000008781c */ /* 0x000fda0003f0f018 */
[----:B-1----:R-:W-:Y:S02]  /*2110*/  @P0 LOP3.LUT R0, R5, 0xffff, RZ, 0xc0, !PT ;  /* 0x0000ffff05000812 */ /* 0x002fe400078ec0ff */
[----:B------:R-:W-:Y:S02]  /*2120*/  @P0 MOV R2, R4 ;  /* 0x0000000400020202 */ /* 0x000fe40000000f00 */
[----:B------:R-:W-:Y:S01]  /*2130*/  @P0 R2UR UR7, R0 ;  /* 0x00000000000702ca */ /* 0x000fe200000e0000 */
[----:B------:R-:W-:Y:S01]  /*2140*/  VIADD R0, R3, 0xa0 ;  /* 0x000000a003007836 */ /* 0x000fe20000000000 */
[----:B------:R-:W-:Y:S02]  /*2150*/  @P0 SHF.R.U32.HI R4, RZ, 0x10, R5 ;  /* 0x00000010ff040819 */ /* 0x000fe40000011605 */
[----:B------:R-:W-:Y:S02]  /*2160*/  @P0 R2UR UR8, R2 ;  /* 0x00000000020802ca */ /* 0x000fe400000e0000 */
[----:B------:R-:W-:-:S02]  /*2170*/  PRMT R0, RZ, 0x654, R0 ;  /* 0x00000654ff007816 */ /* 0x000fc40000000000 */
[----:B------:R-:W-:Y:S02]  /*2180*/  @P0 R2UR UR4, R4 ;  /* 0x00000000040402ca */ /* 0x000fe400000e0000 */
[----:B------:R1:W-:Y:S03]  /*2190*/  SYNCS.ARRIVE.TRANS64.RED.A1T0 RZ, [R0+URZ], RZ ;  /* 0x000000ff00ff79a7 */ /* 0x0003e600081004ff */
[----:B------:R-:W-:-:S04]  /*21a0*/  @UP1 UMOV UR27, UR7 ;  /* 0x00000007001b1c82 */ /* 0x000fc80008000000 */
[----:B------:R-:W-:-:S04]  /*21b0*/  @UP1 UMOV UR37, UR8 ;  /* 0x0000000800251c82 */ /* 0x000fc80008000000 */
[----:B------:R-:W-:Y:S01]  /*21c0*/  @UP1 UMOV UR36, UR4 ;  /* 0x0000000400241c82 */ /* 0x000fe20008000000 */
[----:B------:R-:W-:Y:S05]  /*21d0*/  BRA.U !UP0, `(.L_x_40) ;  /* 0x0000000108d47547 */ /* 0x000fea000b800000 */
[----:B------:R-:W2:Y:S01]  /*21e0*/  LDCU.128 UR12, c[0x0][0xb10] ;  /* 0x00016200ff0c77ac */ /* 0x000ea20008000c00 */
[----:B------:R-:W3:Y:S01]  /*21f0*/  LDCU UR26, c[0x0][0xb20] ;  /* 0x00016400ff1a77ac */ /* 0x000ee20008000800 */
[----:B------:R-:W4:Y:S01]  /*2200*/  LDCU UR20, c[0x0][0xb0c] ;  /* 0x00016180ff1477ac */ /* 0x000f220008000800 */
[----:B------:R-:W1:Y:S01]  /*2210*/  LDCU.64 UR10, c[0x0][0xb28] ;  /* 0x00016500ff0a77ac */ /* 0x000e620008000a00 */
[----:B------:R-:W-:Y:S02]  /*2220*/  UISETP.NE.AND UP3, UPT, UR42, 0x1, UPT ;  /* 0x000000012a00788c */ /* 0x000fe4000bf65270 */
[----:B--2---:R-:W-:Y:S02]  /*2230*/  UIMAD.WIDE.U32 UR16, UR38, UR15, URZ ;  /* 0x0000000f261072a5 */ /* 0x004fe4000f8e00ff */
[----:B------:R-:W-:Y:S02]  /*2240*/  UIMAD.WIDE.U32 UR8, UR39, UR12, URZ ;  /* 0x0000000c270872a5 */ /* 0x000fe4000f8e00ff */
[----:B------:R-:W-:-:S02]  /*2250*/  UISETP.NE.AND UP0, UPT, UR14, 0x1, UPT ;  /* 0x000000010e00788c */ /* 0x000fc4000bf05270 */
[----:B------:R-:W-:Y:S01]  /*2260*/  UIMAD.WIDE.U32 UR22, UR27, UR15, URZ ;  /* 0x0000000f1b1672a5 */ /* 0x000fe2000f8e00ff */
[----:B------:R-:W-:Y:S02]  /*2270*/  UMOV UR16, UR17 ;  /* 0x0000001100107c82 */ /* 0x000fe40008000000 */
[----:B------:R-:W-:Y:S01]  /*2280*/  UMOV UR8, UR9 ;  /* 0x0000000900087c82 */ /* 0x000fe20008000000 */
[----:B---3--:R-:W-:Y:S02]  /*2290*/  USHF.R.U32.HI UR16, URZ, UR26, UR16 ;  /* 0x0000001aff107299 */ /* 0x008fe40008011610 */
[----:B----4-:R-:W-:Y:S02]  /*22a0*/  UISETP.NE.AND UP2, UPT, UR20, 0x1, UPT ;  /* 0x000000011400788c */ /* 0x010fe4000bf45270 */
[----:B------:R-:W-:Y:S02]  /*22b0*/  USHF.R.U32.HI UR8, URZ, UR13, UR8 ;  /* 0x0000000dff087299 */ /* 0x000fe40008011608 */
[----:B------:R-:W-:-:S02]  /*22c0*/  USEL UR7, UR38, UR16, !UP0 ;  /* 0x0000001026077287 */ /* 0x000fc4000c000000 */
[----:B------:R-:W-:Y:S02]  /*22d0*/  USEL UR8, UR39, UR8, !UP2 ;  /* 0x0000000827087287 */ /* 0x000fe4000d000000 */
[----:B-1----:R-:W-:Y:S01]  /*22e0*/  UIMAD.WIDE.U32 UR16, UR7, UR10, URZ ;  /* 0x0000000a071072a5 */ /* 0x002fe2000f8e00ff */
[----:B------:R-:W-:Y:S01]  /*22f0*/  UMOV UR4, UR23 ;  /* 0x0000001700047c82 */ /* 0x000fe20008000000 */
[----:B------:R-:W-:Y:S02]  /*2300*/  UIMAD.WIDE.U32 UR18, UR37, UR12, URZ ;  /* 0x0000000c251272a5 */ /* 0x000fe4000f8e00ff */
[----:B------:R-:W-:-:S03]  /*2310*/  UIMAD.WIDE.U32 UR22, UR8, UR10, URZ ;  /* 0x0000000a081672a5 */ /* 0x000fc6000f8e00ff */
[----:B------:R-:W-:Y:S01]  /*2320*/  UMOV UR16, UR17 ;  /* 0x0000001100107c82 */ /* 0x000fe20008000000 */
[----:B------:R-:W-:Y:S02]  /*2330*/  USHF.R.U32.HI UR4, URZ, UR26, UR4 ;  /* 0x0000001aff047299 */ /* 0x000fe40008011604 */
[----:B------:R-:W-:Y:S01]  /*2340*/  @UP3 USHF.R.U32.HI UR7, URZ, UR11, UR16 ;  /* 0x0000000bff073299 */ /* 0x000fe20008011610 */
[----:B------:R-:W-:Y:S01]  /*2350*/  UMOV UR18, UR19 ;  /* 0x0000001300127c82 */ /* 0x000fe20008000000 */
[----:B------:R-:W-:Y:S01]  /*2360*/  UMOV UR22, UR23 ;  /* 0x0000001700167c82 */ /* 0x000fe20008000000 */
[----:B------:R-:W-:Y:S02]  /*2370*/  USHF.R.U32.HI UR13, URZ, UR13, UR18 ;  /* 0x0000000dff0d7299 */ /* 0x000fe40008011612 */
[----:B------:R-:W-:Y:S02]  /*2380*/  USEL UR4, UR27, UR4, !UP0 ;  /* 0x000000041b047287 */ /* 0x000fe4000c000000 */
[----:B------:R-:W-:-:S02]  /*2390*/  @UP3 USHF.R.U32.HI UR8, URZ, UR11, UR22 ;  /* 0x0000000bff083299 */ /* 0x000fc40008011616 */
[----:B------:R-:W-:Y:S02]  /*23a0*/  UIMAD UR9, UR42, UR7, URZ ;  /* 0x000000072a0972a4 */ /* 0x000fe4000f8e02ff */
[----:B------:R-:W-:Y:S02]  /*23b0*/  USEL UR7, UR37, UR13, !UP2 ;  /* 0x0000000d25077287 */ /* 0x000fe4000d000000 */
[----:B------:R-:W-:Y:S02]  /*23c0*/  UIMAD UR12, UR42, UR8, URZ ;  /* 0x000000082a0c72a4 */ /* 0x000fe4000f8e02ff */
[----:B------:R-:W-:Y:S02]  /*23d0*/  UISETP.GE.AND UP0, UPT, UR4, UR9, UPT ;  /* 0x000000090400728c */ /* 0x000fe4000bf06270 */
[----:B------:R-:W-:Y:S02]  /*23e0*/  UIMAD.WIDE.U32 UR16, UR4, UR10, URZ ;  /* 0x0000000a041072a5 */ /* 0x000fe4000f8e00ff */
[----:B------:R-:W-:-:S02]  /*23f0*/  UISETP.GE.OR UP0, UPT, UR7, UR12, UP0 ;  /* 0x0000000c0700728c */ /* 0x000fc40008706670 */
[----:B------:R-:W-:Y:S02]  /*2400*/  UIMAD.WIDE.U32 UR12, UR7, UR10, URZ ;  /* 0x0000000a070c72a5 */ /* 0x000fe4000f8e00ff */
[----:B------:R-:W-:Y:S01]  /*2410*/  UIADD3 UR15, UPT, UPT, -UR4, URZ, URZ ;  /* 0x000000ff040f7290 */ /* 0x000fe2000fffe1ff */
[----:B------:R-:W-:Y:S01]  /*2420*/  UMOV UR10, UR17 ;  /* 0x00000011000a7c82 */ /* 0x000fe20008000000 */
[----:B------:R-:W-:Y:S02]  /*2430*/  UIADD3 UR12, UPT, UPT, -UR7, URZ, URZ ;  /* 0x000000ff070c7290 */ /* 0x000fe4000fffe1ff */
[----:B------:R-:W-:-:S03]  /*2440*/  USHF.R.U32.HI UR10, URZ, UR11, UR10 ;  /* 0x0000000bff0a7299 */ /* 0x000fc6000801160a */
[----:B------:R-:W-:Y:S01]  /*2450*/  @!UP0 UMOV UR9, UR13 ;  /* 0x0000000d00098c82 */ /* 0x000fe20008000000 */
[----:B------:R-:W-:Y:S02]  /*2460*/  UIMAD UR15, UR14, UR15, UR27 ;  /* 0x0000000f0e0f72a4 */ /* 0x000fe4000f8e021b */
[----:B------:R-:W-:Y:S02]  /*2470*/  USEL UR10, UR4, UR10, !UP3 ;  /* 0x0000000a040a7287 */ /* 0x000fe4000d800000 */
[----:B------:R-:W-:Y:S02]  /*2480*/  @!UP0 USHF.R.U32.HI UR9, URZ, UR11, UR9 ;  /* 0x0000000bff098299 */ /* 0x000fe40008011609 */
[----:B------:R-:W-:Y:S02]  /*2490*/  UIADD3 UR11, UPT, UPT, -UR10, URZ, URZ ;  /* 0x000000ff0a0b7290 */ /* 0x000fe4000fffe1ff */
[----:B------:R-:W-:Y:S02]  /*24a0*/  @!UP0 USEL UR9, UR7, UR9, !UP3 ;  /* 0x0000000907098287 */ /* 0x000fe4000d800000 */
[----:B------:R-:W-:-:S02]  /*24b0*/  UIMAD UR11, UR42, UR11, UR4 ;  /* 0x0000000b2a0b72a4 */ /* 0x000fc4000f8e0204 */
[----:B------:R-:W-:Y:S02]  /*24c0*/  @!UP0 UIADD3 UR10, UPT, UPT, UR10, -UR9, URZ ;  /* 0x800000090a0a8290 */ /* 0x000fe4000fffe0ff */
[----:B------:R-:W-:Y:S02]  /*24d0*/  @!UP0 UIMAD UR9, UR11, UR8, UR9 ;  /* 0x000000080b0982a4 */ /* 0x000fe4000f8e0209 */
[----:B------:R-:W-:Y:S02]  /*24e0*/  @!UP0 UIMAD UR4, UR42, UR10, UR7 ;  /* 0x0000000a2a0482a4 */ /* 0x000fe4000f8e0207 */
[----:B------:R-:W-:Y:S02]  /*24f0*/  UIMAD UR8, UR20, UR12, UR37 ;  /* 0x0000000c140872a4 */ /* 0x000fe4000f8e0225 */
[----:B------:R-:W-:Y:S01]  /*2500*/  UIMAD UR27, UR4, UR14, UR15 ;  /* 0x0000000e041b72a4 */ /* 0x000fe2000f8e020f */
[----:B------:R-:W-:Y:S02]  /*2510*/  @!UP0 UMOV UR7, UR9 ;  /* 0x0000000900078c82 */ /* 0x000fe40008000000 */
[----:B------:R-:W-:-:S12]  /*2520*/  UIMAD UR37, UR7, UR20, UR8 ;  /* 0x00000014072572a4 */ /* 0x000fd8000f8e0208 */
.L_x_40:
[----:B------:R-:W2:Y:S02]  /*2530*/  LDCU UR4, c[0x0][0xb30] ;  /* 0x00016600ff0477ac */ /* 0x000ea40008000800 */
[----:B--2---:R-:W-:-:S09]  /*2540*/  UISETP.NE.AND UP0, UPT, UR4, 0x1, UPT ;  /* 0x000000010400788c */ /* 0x004fd2000bf05270 */
[----:B------:R-:W-:Y:S05]  /*2550*/  BRA.U UP0, `(.L_x_41) ;  /* 0x0000000100447547 */ /* 0x000fea000b800000 */
[----:B------:R-:W2:Y:S01]  /*2560*/  LDCU.128 UR12, c[0x0][0xb10] ;  /* 0x00016200ff0c77ac */ /* 0x000ea20008000c00 */
[----:B------:R-:W3:Y:S01]  /*2570*/  LDCU UR16, c[0x0][0xb0c] ;  /* 0x00016180ff1077ac */ /* 0x000ee20008000800 */
[----:B------:R-:W4:Y:S01]  /*2580*/  LDCU UR17, c[0x0][0xb20] ;  /* 0x00016400ff1177ac */ /* 0x000f220008000800 */
[----:B--2---:R-:W-:Y:S02]  /*2590*/  UIMAD.WIDE.U32 UR10, UR37, UR12, URZ ;  /* 0x0000000c250a72a5 */ /* 0x004fe4000f8e00ff */
[----:B------:R-:W-:Y:S02]  /*25a0*/  UIMAD.WIDE.U32 UR8, UR27, UR15, URZ ;  /* 0x0000000f1b0872a5 */ /* 0x000fe4000f8e00ff */
[----:B---3--:R-:W-:Y:S02]  /*25b0*/  UISETP.NE.AND UP2, UPT, UR16, 0x1, UPT ;  /* 0x000000011000788c */ /* 0x008fe4000bf45270 */
[----:B------:R-:W-:Y:S01]  /*25c0*/  UISETP.NE.AND UP0, UPT, UR14, 0x1, UPT ;  /* 0x000000010e00788c */ /* 0x000fe2000bf05270 */
[----:B------:R-:W-:-:S02]  /*25d0*/  UMOV UR7, UR11 ;  /* 0x0000000b00077c82 */ /* 0x000fc40008000000 */
[----:B------:R-:W-:Y:S01]  /*25e0*/  UMOV UR4, UR9 ;  /* 0x0000000900047c82 */ /* 0x000fe20008000000 */
[----:B------:R-:W-:Y:S02]  /*25f0*/  USHF.R.U32.HI UR7, URZ, UR13, UR7 ;  /* 0x0000000dff077299 */ /* 0x000fe40008011607 */
[----:B----4-:R-:W-:Y:S02]  /*2600*/  USHF.R.U32.HI UR4, URZ, UR17, UR4 ;  /* 0x00000011ff047299 */ /* 0x010fe40008011604 */
[----:B------:R-:W-:Y:S02]  /*2610*/  USEL UR7, UR37, UR7, !UP2 ;  /* 0x0000000725077287 */ /* 0x000fe4000d000000 */
[----:B------:R-:W-:-:S04]  /*2620*/  USEL UR4, UR27, UR4, !UP0 ;  /* 0x000000041b047287 */ /* 0x000fc8000c000000 */
[----:B------:R-:W-:Y:S02]  /*2630*/  UIADD3 UR8, UPT, UPT, UR7, -UR4, URZ ;  /* 0x8000000407087290 */ /* 0x000fe4000fffe0ff */
[----:B------:R-:W-:Y:S02]  /*2640*/  UIADD3 UR4, UPT, UPT, -UR7, UR4, URZ ;  /* 0x0000000407047290 */ /* 0x000fe4000fffe1ff */
[----:B------:R-:W-:Y:S02]  /*2650*/  UIMAD UR27, UR8, UR14, UR27 ;  /* 0x0000000e081b72a4 */ /* 0x000fe4000f8e021b */
[----:B------:R-:W-:-:S12]  /*2660*/  UIMAD UR37, UR4, UR16, UR37 ;  /* 0x00000010042572a4 */ /* 0x000fd8000f8e0225 */
.L_x_41:
[----:B------:R-:W-:Y:S01]  /*2670*/  VIADD R11, R11, 0x1 ;  /* 0x000000010b0b7836 */ /* 0x000fe20000000000 */
[----:B------:R-:W-:Y:S02]  /*2680*/  R2UR UR7, R48 ;  /* 0x00000000300772ca */ /* 0x000fe400000e0000 */
[----:B------:R-:W-:Y:S02]  /*2690*/  R2UR UR4, R47 ;  /* 0x000000002f0472ca */ /* 0x000fe400000e0000 */
[C---:B------:R-:W-:Y:S02]  /*26a0*/  ISETP.NE.AND P0, PT, R11.reuse, 0x2, PT ;  /* 0x000000020b00780c */ /* 0x040fe40003f05270 */
[----:B------:R-:W-:Y:S02]  /*26b0*/  PLOP3.LUT P1, PT, PT, PT, PT, 0x80, 0x8 ;  /* 0x000000000008781c */ /* 0x000fe40003f2f070 */
[----:B-1----:R-:W-:Y:S02]  /*26c0*/  SEL R0, RZ, 0x1, P0 ;  /* 0x00000001ff007807 */ /* 0x002fe40000000000 */
[----:B------:R-:W-:-:S02]  /*26d0*/  SEL R11, R11, RZ, P0 ;  /* 0x000000ff0b0b7207 */ /* 0x000fc40000000000 */
[----:B------:R-:W-:Y:S01]  /*26e0*/  LOP3.LUT R10, R10, R0, RZ, 0x3c, !PT ;  /* 0x000000000a0a7212 */ /* 0x000fe200078e3cff */
[----:B------:R-:W-:Y:S02]  /*26f0*/  UIADD3 UR26, UPT, UPT, UR37, UR7, URZ ;  /* 0x00000007251a7290 */ /* 0x000fe4000fffe0ff */
[----:B------:R-:W-:Y:S01]  /*2700*/  UIADD3 UR30, UPT, UPT, UR27, UR4, URZ ;  /* 0x000000041b1e7290 */ /* 0x000fe2000fffe0ff */
[----:B------:R-:W-:Y:S11]  /*2710*/  BRA.U UP1, `(.L_x_42) ;  /* 0xfffffff101347547 */ /* 0x000ff6000b83ffff */
[----:B------:R-:W-:Y:S01]  /*2720*/  UIADD3 UR7, UPT, UPT, UR6, 0x28, URZ ;  /* 0x0000002806077890 */ /* 0x000fe2000fffe0ff */
[----:B------:R-:W-:-:S03]  /*2730*/  SHF.L.U32 R2, R12, 0x1f, RZ ;  /* 0x0000001f0c027819 */ /* 0x000fc600000006ff */
[----:B------:R-:W-:-:S09]  /*2740*/  ULEA UR4, UR5, UR7, 0x3 ;  /* 0x0000000705047291 */ /* 0x000fd2000f8e18ff */
[----:B------:R-:W1:Y:S02]  /*2750*/  SYNCS.PHASECHK.TRANS64.TRYWAIT P0, [UR4], R2 ;  /* 0x00000002ff0075a7 */ /* 0x000e640008001104 */
[----:B-1----:R-:W-:Y:S05]  /*2760*/  @!P0 BRA `(.L_x_43) ;  /* 0x0000004c00e08947 */ /* 0x002fea0003800000 */
.L_x_128:
[----:B------:R-:W-:-:S04]  /*2770*/  UIADD3 UR4, UPT, UPT, UR5, 0x1, URZ ;  /* 0x0000000105047890 */ /* 0x000fc8000fffe0ff */
[----:B------:R-:W-:-:S04]  /*2780*/  UISETP.NE.AND UP0, UPT, UR4, 0x5, UPT ;  /* 0x000000050400788c */ /* 0x000fc8000bf05270 */
[----:B------:R-:W-:Y:S02]  /*2790*/  USEL UR6, URZ, 0x1, UP0 ;  /* 0x00000001ff067887 */ /* 0x000fe40008000000 */
[----:B------:R-:W-:-:S04]  /*27a0*/  USEL UR4, UR4, URZ, UP0 ;  /* 0x000000ff04047287 */ /* 0x000fc80008000000 */
[----:B------:R-:W-:Y:S01]  /*27b0*/  ULEA UR5, UR4, UR7, 0x3 ;  /* 0x0000000704057291 */ /* 0x000fe2000f8e18ff */
[----:B-1----:R-:W-:-:S04]  /*27c0*/  LOP3.LUT R2, R12, UR6, RZ, 0x3c, !PT ;  /* 0x000000060c027c12 */ /* 0x002fc8000f8e3cff */
[----:B------:R-:W-:-:S04]  /*27d0*/  SHF.L.U32 R3, R2, 0x1f, RZ ;  /* 0x0000001f02037819 */ /* 0x000fc800000006ff */
[----:B------:R-:W1:Y:S02]  /*27e0*/  SYNCS.PHASECHK.TRANS64.TRYWAIT P0, [UR5], R3 ;  /* 0x00000003ff0075a7 */ /* 0x000e640008001105 */
[----:B-1----:R-:W-:Y:S05]  /*27f0*/  @!P0 BRA `(.L_x_44) ;  /* 0x0000004c00d48947 */ /* 0x002fea0003800000 */
.L_x_130:
[----:B------:R-:W-:-:S04]  /*2800*/  UIADD3 UR4, UPT, UPT, UR4, 0x1, URZ ;  /* 0x0000000104047890 */ /* 0x000fc8000fffe0ff */
[----:B------:R-:W-:-:S04]  /*2810*/  UISETP.NE.AND UP0, UPT, UR4, 0x5, UPT ;  /* 0x000000050400788c */ /* 0x000fc8000bf05270 */
[----:B------:R-:W-:Y:S02]  /*2820*/  USEL UR6, URZ, 0x1, UP0 ;  /* 0x00000001ff067887 */ /* 0x000fe40008000000 */
[----:B------:R-:W-:-:S04]  /*2830*/  USEL UR4, UR4, URZ, UP0 ;  /* 0x000000ff04047287 */ /* 0x000fc80008000000 */
[----:B------:R-:W-:Y:S01]  /*2840*/  ULEA UR5, UR4, UR7, 0x3 ;  /* 0x0000000704057291 */ /* 0x000fe2000f8e18ff */
[----:B------:R-:W-:-:S04]  /*2850*/  LOP3.LUT R2, R2, UR6, RZ, 0x3c, !PT ;  /* 0x0000000602027c12 */ /* 0x000fc8000f8e3cff */
[----:B-1----:R-:W-:-:S04]  /*2860*/  SHF.L.U32 R3, R2, 0x1f, RZ ;  /* 0x0000001f02037819 */ /* 0x002fc800000006ff */
[----:B------:R-:W1:Y:S02]  /*2870*/  SYNCS.PHASECHK.TRANS64.TRYWAIT P0, [UR5], R3 ;  /* 0x00000003ff0075a7 */ /* 0x000e640008001105 */
[----:B-1----:R-:W-:Y:S05]  /*2880*/  @!P0 BRA `(.L_x_45) ;  /* 0x0000004c00c88947 */ /* 0x002fea0003800000 */
.L_x_132:
        /* <DEDUP_REMOVED lines=9> */
.L_x_134:
[----:B------:R-:W-:-:S04]  /*2920*/  UIADD3 UR4, UPT, UPT, UR4, 0x1, URZ ;  /* 0x0000000104047890 */ /* 0x000fc8000fffe0ff */
[----:B------:R-:W-:-:S04]  /*2930*/  UISETP.NE.AND UP0, UPT, UR4, 0x5, UPT ;  /* 0x000000050400788c */ /* 0x000fc8000bf05270 */
[----:B------:R-:W-:Y:S02]  /*2940*/  USEL UR5, URZ, 0x1, UP0 ;  /* 0x00000001ff057887 */ /* 0x000fe40008000000 */
[----:B------:R-:W-:-:S04]  /*2950*/  USEL UR4, UR4, URZ, UP0 ;  /* 0x000000ff04047287 */ /* 0x000fc80008000000 */
[----:B------:R-:W-:Y:S01]  /*2960*/  ULEA UR4, UR4, UR7, 0x3 ;  /* 0x0000000704047291 */ /* 0x000fe2000f8e18ff */
[----:B------:R-:W-:-:S04]  /*2970*/  LOP3.LUT R2, R2, UR5, RZ, 0x3c, !PT ;  /* 0x0000000502027c12 */ /* 0x000fc8000f8e3cff */
[----:B------:R-:W-:Y:S01]  /*2980*/  SHF.L.U32 R2, R2, 0x1f, RZ ;  /* 0x0000001f02027819 */ /* 0x000fe200000006ff */
[----:B-1----:R-:W-:-:S07]  /*2990*/  IMAD.U32 R0, RZ, RZ, UR4 ;  /* 0x00000004ff007e24 */ /* 0x002fce000f8e00ff */
.L_x_47:
[----:B-1----:R1:W2:Y:S02]  /*29a0*/  SYNCS.PHASECHK.TRANS64.TRYWAIT P0, [R0+URZ], R2 ;  /* 0x00000002000075a7 */ /* 0x0022a400080011ff */
[----:B--2---:R-:W-:Y:S05]  /*29b0*/  @!P0 NANOSLEEP.SYNCS 0x989680 ;  /* 0x009896800000895d */ /* 0x004fea0003900000 */
[----:B------:R-:W2:Y:S02]  /*29c0*/  @!P0 SYNCS.PHASECHK.TRANS64 P0, [R0+URZ], R2 ;  /* 0x00000002000085a7 */ /* 0x000ea400080010ff */
[----:B--2---:R-:W-:Y:S05]  /*29d0*/  @P0 EXIT ;  /* 0x000000000000094d */ /* 0x004fea0003800000 */
[----:B------:R-:W-:Y:S05]  /*29e0*/  BRA `(.L_x_47) ;  /* 0xfffffffc00ec7947 */ /* 0x000fea000383ffff */
.L_x_22:
[----:B------:R-:W-:-:S04]  /*29f0*/  UISETP.NE.AND UP0, UPT, UR54, URZ, UPT ;  /* 0x000000ff3600728c */ /* 0x000fc8000bf05270 */
[----:B------:R-:W-:-:S09]  /*2a00*/  UISETP.NE.OR UP0, UPT, UR18, 0x1, UP0 ;  /* 0x000000011200788c */ /* 0x000fd20008705670 */
[----:B------:R-:W-:Y:S05]  /*2a10*/  BRA.U UP0, `(.L_x_48) ;  /* 0x0000000500487547 */ /* 0x000fea000b800000 */
[----:B------:R-:W-:Y:S01]  /*2a20*/  ISETP.GE.U32.AND P2, PT, R0, 0x2, PT ;  /* 0x000000020000780c */ /* 0x000fe20003f46070 */
[----:B------:R-:W-:Y:S01]  /*2a30*/  IMAD.MOV.U32 R12, RZ, RZ, 0x1 ;  /* 0x00000001ff0c7424 */ /* 0x000fe200078e00ff */
[----:B------:R-:W-:Y:S02]  /*2a40*/  CS2R R10, SRZ ;  /* 0x00000000000a7805 */ /* 0x000fe4000001ff00 */
[----:B------:R-:W-:Y:S01]  /*2a50*/  CS2R R8, SRZ ;  /* 0x0000000000087805 */ /* 0x000fe2000001ff00 */
[----:B------:R-:W-:Y:S01]  /*2a60*/  UMOV UR6, 0x400 ;  /* 0x0000040000067882 */ /* 0x000fe20000000000 */
[----:B------:R-:W-:Y:S01]  /*2a70*/  UMOV UR5, URZ ;  /* 0x000000ff00057c82 */ /* 0x000fe20008000000 */
[----:B------:R-:W-:-:S12]  /*2a80*/  ULEA UR6, UR54, UR6, 0x18 ;  /* 0x0000000636067291 */ /* 0x000fd8000f8ec0ff */
.L_x_52:
[----:B------:R-:W-:Y:S02]  /*2a90*/  LEA R2, R8, UR6, 0x3 ;  /* 0x0000000608027c11 */ /* 0x000fe4000f8e18ff */
[----:B------:R-:W-:-:S03]  /*2aa0*/  SHF.L.U32 R4, R9, 0x1f, RZ ;  /* 0x0000001f09047819 */ /* 0x000fc600000006ff */
[----:B------:R-:W-:Y:S01]  /*2ab0*/  VIADD R5, R2, 0x100 ;  /* 0x0000010002057836 */ /* 0x000fe20000000000 */
[----:B------:R-:W2:Y:S02]  /*2ac0*/  SYNCS.PHASECHK.TRANS64.TRYWAIT P0, [R2+URZ+0xf0], R4 ;  /* 0x0000f004020075a7 */ /* 0x000ea400080011ff */
[----:B--2---:R-:W-:Y:S05]  /*2ad0*/  @!P0 BRA `(.L_x_49) ;  /* 0x0000004c00648947 */ /* 0x004fea0003800000 */
.L_x_135:
[----:B------:R-:W-:Y:S01]  /*2ae0*/  ULEA UR4, UR5, UR6, 0x3 ;  /* 0x0000000605047291 */ /* 0x000fe2000f8e18ff */
[----:B--2---:R-:W-:Y:S01]  /*2af0*/  PRMT R2, RZ, 0x654, R5 ;  /* 0x00000654ff027816 */ /* 0x004fe20000000005 */
[----:B------:R-:W-:Y:S01]  /*2b00*/  @!P2 IMAD.MOV.U32 R4, RZ, RZ, 0x10 ;  /* 0x00000010ff04a424 */ /* 0x000fe200078e00ff */
[----:B------:R-:W-:Y:S01]  /*2b10*/  SHF.L.U32 R5, R12, 0x1f, RZ ;  /* 0x0000001f0c057819 */ /* 0x000fe200000006ff */
[----:B------:R-:W-:Y:S01]  /*2b20*/  UIADD3 UR7, UPT, UPT, UR4, 0x90, URZ ;  /* 0x0000009004077890 */ /* 0x000fe2000fffe0ff */
[----:B------:R2:W-:Y:S05]  /*2b30*/  SYNCS.ARRIVE.TRANS64.RED.A1T0 RZ, [R2+URZ], RZ ;  /* 0x000000ff02ff79a7 */ /* 0x0005ea00081004ff */
[----:B------:R-:W-:Y:S01]  /*2b40*/  IMAD.U32 R6, RZ, RZ, UR7 ;  /* 0x00000007ff067e24 */ /* 0x000fe2000f8e00ff */
[----:B------:R-:W3:Y:S04]  /*2b50*/  SYNCS.PHASECHK.TRANS64.TRYWAIT P0, [UR4+0xa0], R5 ;  /* 0x0000a005ff0075a7 */ /* 0x000ee80008001104 */
[----:B------:R-:W-:Y:S01]  /*2b60*/  PRMT R6, R0, 0x654, R6 ;  /* 0x0000065400067816 */ /* 0x000fe20000000006 */
[----:B--23--:R-:W-:Y:S06]  /*2b70*/  @!P0 BRA `(.L_x_50) ;  /* 0x0000004c00508947 */ /* 0x00cfec0003800000 */
.L_x_137:
[----:B------:R-:W-:Y:S01]  /*2b80*/  ULEA UR8, UR5, UR6, 0x4 ;  /* 0x0000000605087291 */ /* 0x000fe2000f8e20ff */
[----:B------:R-:W-:Y:S01]  /*2b90*/  SEL R3, R6, R3, !P2 ;  /* 0x0000000306037207 */ /* 0x000fe20005000000 */
[----:B------:R-:W-:Y:S01]  /*2ba0*/  UIADD3 UR9, UPT, UPT, UR4, 0x90, URZ ;  /* 0x0000009004097890 */ /* 0x000fe2000fffe0ff */
[----:B--2---:R-:W-:Y:S01]  /*2bb0*/  LEA R2, R11, UR6, 0x3 ;  /* 0x000000060b027c11 */ /* 0x004fe2000f8e18ff */
[----:B------:R-:W-:Y:S01]  /*2bc0*/  UIADD3 UR8, UPT, UPT, UR8, 0x120, URZ ;  /* 0x0000012008087890 */ /* 0x000fe2000fffe0ff */
[----:B------:R2:W-:Y:S01]  /*2bd0*/  @!P2 SYNCS.ARRIVE.TRANS64.RED RZ, [R3+URZ], R4 ;  /* 0x0000000403ffa9a7 */ /* 0x0005e200080004ff */
[----:B------:R-:W-:Y:S01]  /*2be0*/  UIADD3 UR4, UPT, UPT, UR5, 0x1, URZ ;  /* 0x0000000105047890 */ /* 0x000fe2000fffe0ff */
[----:B------:R-:W-:-:S03]  /*2bf0*/  VIADD R8, R8, 0x1 ;  /* 0x0000000108087836 */ /* 0x000fc60000000000 */
[----:B------:R-:W-:Y:S02]  /*2c00*/  UISETP.NE.AND UP0, UPT, UR4, 0x2, UPT ;  /* 0x000000020400788c */ /* 0x000fe4000bf05270 */
[----:B------:R-:W-:Y:S01]  /*2c10*/  ISETP.NE.AND P0, PT, R8, 0x2, PT ;  /* 0x000000020800780c */ /* 0x000fe20003f05270 */
[----:B------:R-:W-:Y:S06]  /*2c20*/  UGETNEXTWORKID.BROADCAST [UR8], [UR9] ;  /* 0x00000000080073ca */ /* 0x000fec0008000100 */
[----:B------:R-:W-:Y:S02]  /*2c30*/  USEL UR7, URZ, 0x1, UP0 ;  /* 0x00000001ff077887 */ /* 0x000fe40008000000 */
[----:B------:R-:W-:-:S04]  /*2c40*/  USEL UR5, UR4, URZ, UP0 ;  /* 0x000000ff04057287 */ /* 0x000fc80008000000 */
[----:B------:R-:W-:Y:S02]  /*2c50*/  LOP3.LUT R12, R12, UR7, RZ, 0x3c, !PT ;  /* 0x000000070c0c7c12 */ /* 0x000fe4000f8e3cff */
[----:B--2---:R-:W-:-:S04]  /*2c60*/  SHF.L.U32 R4, R10, 0x1f, RZ ;  /* 0x0000001f0a047819 */ /* 0x004fc800000006ff */
[----:B------:R-:W2:Y:S02]  /*2c70*/  SYNCS.PHASECHK.TRANS64.TRYWAIT P1, [R2+URZ+0x90], R4 ;  /* 0x00009004020075a7 */ /* 0x000ea400080211ff */
[----:B--2---:R-:W-:Y:S05]  /*2c80*/  @!P1 BRA `(.L_x_51) ;  /* 0x0000004c00249947 */ /* 0x004fea0003800000 */
.L_x_138:
[C---:B--2---:R-:W-:Y:S01]  /*2c90*/  LEA R4, R11.reuse, UR6, 0x4 ;  /* 0x000000060b047c11 */ /* 0x044fe2000f8e20ff */
[----:B------:R-:W-:Y:S01]  /*2ca0*/  VIADD R2, R2, 0xa0 ;  /* 0x000000a002027836 */ /* 0x000fe20000000000 */
[----:B------:R-:W-:Y:S01]  /*2cb0*/  SEL R8, R8, RZ, P0 ;  /* 0x000000ff08087207 */ /* 0x000fe20000000000 */
[----:B------:R-:W-:-:S03]  /*2cc0*/  VIADD R11, R11, 0x1 ;  /* 0x000000010b0b7836 */ /* 0x000fc60000000000 */
[----:B------:R-:W2:Y:S01]  /*2cd0*/  LDS.128 R4, [R4+0x120] ;  /* 0x0001200004047984 */ /* 0x000ea20000000c00 */
[----:B------:R-:W-:Y:S02]  /*2ce0*/  PRMT R2, RZ, 0x654, R2 ;  /* 0x00000654ff027816 */ /* 0x000fe40000000002 */
[C---:B------:R-:W-:Y:S01]  /*2cf0*/  ISETP.NE.AND P1, PT, R11.reuse, 0x2, PT ;  /* 0x000000020b00780c */ /* 0x040fe20003f25270 */
[----:B------:R-:W-:Y:S01]  /*2d00*/  @!PT LDS RZ, [RZ] ;  /* 0x00000000fffff984 */ /* 0x000fe20000000800 */
[----:B------:R-:W-:Y:S01]  /*2d10*/  @!PT LDS RZ, [RZ] ;  /* 0x00000000fffff984 */ /* 0x000fe20000000800 */
[----:B------:R-:W-:Y:S01]  /*2d20*/  @!PT LDS RZ, [RZ] ;  /* 0x00000000fffff984 */ /* 0x000fe20000000800 */
[----:B------:R-:W-:Y:S01]  /*2d30*/  @!PT LDS RZ, [RZ] ;  /* 0x00000000fffff984 */ /* 0x000fe20000000800 */
[----:B------:R3:W-:Y:S06]  /*2d40*/  MEMBAR.ALL.CTA ;  /* 0x0000000000007992 */ /* 0x0007ec0000008000 */
[----:B---3--:R-:W3:Y:S01]  /*2d50*/  FENCE.VIEW.ASYNC.S ;  /* 0x00000000000073c6 */ /* 0x008ee20000000000 */
[----:B------:R-:W-:Y:S01]  /*2d60*/  SEL R11, R11, RZ, P1 ;  /* 0x000000ff0b0b7207 */ /* 0x000fe20000800000 */
[----:B---3--:R3:W-:Y:S01]  /*2d70*/  SYNCS.ARRIVE.TRANS64.RED.A1T0 RZ, [R2+URZ], RZ ;  /* 0x000000ff02ff79a7 */ /* 0x0087e200081004ff */
[----:B--2---:R-:W-:-:S02]  /*2d80*/  LOP3.LUT P3, RZ, R6, 0x1, RZ, 0xc0, !PT ;  /* 0x0000000106ff7812 */ /* 0x004fc4000786c0ff */
[----:B------:R-:W-:-:S04]  /*2d90*/  SEL R4, RZ, 0x1, P1 ;  /* 0x00000001ff047807 */ /* 0x000fc80000800000 */
[----:B------:R-:W-:Y:S02]  /*2da0*/  LOP3.LUT R10, R10, R4, RZ, 0x3c, !PT ;  /* 0x000000040a0a7212 */ /* 0x000fe400078e3cff */
[----:B---3--:R-:W-:-:S04]  /*2db0*/  SEL R2, RZ, 0x1, P0 ;  /* 0x00000001ff027807 */ /* 0x008fc80000000000 */
[----:B------:R-:W-:Y:S01]  /*2dc0*/  LOP3.LUT R9, R9, R2, RZ, 0x3c, !PT ;  /* 0x0000000209097212 */ /* 0x000fe200078e3cff */
[----:B------:R-:W-:Y:S06]  /*2dd0*/  @P3 BRA `(.L_x_52) ;  /* 0xfffffffc002c3947 */ /* 0x000fec000383ffff */
[----:B------:R-:W-:Y:S01]  /*2de0*/  ULEA UR4, UR5, UR6, 0x3 ;  /* 0x0000000605047291 */ /* 0x000fe2000f8e18ff */
[----:B------:R-:W-:-:S08]  /*2df0*/  SHF.L.U32 R2, R12, 0x1f, RZ ;  /* 0x0000001f0c027819 */ /* 0x000fd000000006ff */
[----:B------:R-:W2:Y:S02]  /*2e00*/  SYNCS.PHASECHK.TRANS64 P0, [UR4+0xa0], R2 ;  /* 0x0000a002ff0075a7 */ /* 0x000ea40008001004 */
[----:B--2---:R-:W-:Y:S05]  /*2e10*/  @P0 BRA `(.L_x_53) ;  /* 0x0000000000080947 */ /* 0x004fea0003800000 */
[----:B------:R-:W2:Y:S02]  /*2e20*/  SYNCS.PHASECHK.TRANS64.TRYWAIT P0, [UR4+0xa0], R2 ;  /* 0x0000a002ff0075a7 */ /* 0x000ea40008001104 */
[----:B--2---:R-:W-:Y:S05]  /*2e30*/  @!P0 BRA `(.L_x_54) ;  /* 0x0000004800cc8947 */ /* 0x004fea0003800000 */
.L_x_53:
[----:B------:R-:W-:-:S04]  /*2e40*/  UIADD3 UR7, UPT, UPT, UR5, 0x1, URZ ;  /* 0x0000000105077890 */ /* 0x000fc8000fffe0ff */
[----:B------:R-:W-:-:S04]  /*2e50*/  UISETP.NE.AND UP0, UPT, UR7, 0x2, UPT ;  /* 0x000000020700788c */ /* 0x000fc8000bf05270 */
[----:B------:R-:W-:Y:S02]  /*2e60*/  USEL UR8, URZ, 0x1, UP0 ;  /* 0x00000001ff087887 */ /* 0x000fe40008000000 */
[----:B------:R-:W-:-:S04]  /*2e70*/  USEL UR7, UR7, URZ, UP0 ;  /* 0x000000ff07077287 */ /* 0x000fc80008000000 */
[----:B------:R-:W-:Y:S01]  /*2e80*/  ULEA UR7, UR7, UR6, 0x3 ;  /* 0x0000000607077291 */ /* 0x000fe2000f8e18ff */
[----:B--2---:R-:W-:-:S04]  /*2e90*/  LOP3.LUT R2, R12, UR8, RZ, 0x3c, !PT ;  /* 0x000000080c027c12 */ /* 0x004fc8000f8e3cff */
[----:B------:R-:W-:-:S04]  /*2ea0*/  SHF.L.U32 R0, R2, 0x1f, RZ ;  /* 0x0000001f02007819 */ /* 0x000fc800000006ff */
[----:B------:R-:W2:Y:S02]  /*2eb0*/  SYNCS.PHASECHK.TRANS64 P0, [UR7+0xa0], R0 ;  /* 0x0000a000ff0075a7 */ /* 0x000ea40008001007 */
[----:B-12---:R-:W-:Y:S05]  /*2ec0*/  @P0 EXIT ;  /* 0x000000000000094d */ /* 0x006fea0003800000 */
[----:B------:R-:W-:Y:S02]  /*2ed0*/  SHF.L.U32 R2, R2, 0x1f, RZ ;  /* 0x0000001f02027819 */ /* 0x000fe400000006ff */
[----:B------:R-:W-:-:S07]  /*2ee0*/  MOV R0, UR7 ;  /* 0x0000000700007c02 */ /* 0x000fce0008000f00 */
.L_x_55:
[----:B-1----:R1:W2:Y:S02]  /*2ef0*/  SYNCS.PHASECHK.TRANS64.TRYWAIT P0, [R0+URZ+0xa0], R2 ;  /* 0x0000a002000075a7 */ /* 0x0022a400080011ff */
[----:B--2---:R-:W-:Y:S05]  /*2f00*/  @!P0 NANOSLEEP.SYNCS 0x989680 ;  /* 0x009896800000895d */ /* 0x004fea0003900000 */
[----:B------:R-:W2:Y:S02]  /*2f10*/  @!P0 SYNCS.PHASECHK.TRANS64 P0, [R0+URZ+0xa0], R2 ;  /* 0x0000a002000085a7 */ /* 0x000ea400080010ff */
[----:B--2---:R-:W-:Y:S05]  /*2f20*/  @P0 EXIT ;  /* 0x000000000000094d */ /* 0x004fea0003800000 */
[----:B------:R-:W-:Y:S05]  /*2f30*/  BRA `(.L_x_55) ;  /* 0xfffffffc00ec7947 */ /* 0x000fea000383ffff */
.L_x_48:
[----:B------:R-:W-:Y:S05]  /*2f40*/  BRA.U UP4, `(.L_x_56) ;  /* 0x0000000d049c7547 */ /* 0x000fea000b800000 */
[----:B------:R-:W-:Y:S01]  /*2f50*/  UMOV UR4, 0x40 ;  /* 0x0000004000047882 */ /* 0x000fe20000000000 */
[----:B------:R-:W-:Y:S01]  /*2f60*/  NOP ;  /* 0x0000000000007918 */ /* 0x000fe20000000000 */
[----:B------:R-:W-:Y:S01]  /*2f70*/  ULEA UR5, UR54, UR4, 0x18 ;  /* 0x0000000436057291 */ /* 0x000fe2000f8ec0ff */
[----:B------:R-:W-:Y:S02]  /*2f80*/  UMOV UR6, 0x400 ;  /* 0x0000040000067882 */ /* 0x000fe40000000000 */
[----:B------:R-:W-:-:S06]  /*2f90*/  ULEA UR6, UR54, UR6, 0x18 ;  /* 0x0000000636067291 */ /* 0x000fcc000f8ec0ff */
[----:B------:R-:W2:Y:S02]  /*2fa0*/  LDS.U8 R0, [UR5+0x1c] ;  /* 0x00001c05ff007984 */ /* 0x000ea40008000000 */
[----:B--2---:R-:W-:-:S13]  /*2fb0*/  ISETP.NE.AND P0, PT, R0, RZ, PT ;  /* 0x000000ff0000720c */ /* 0x004fda0003f05270 */
[----:B------:R-:W-:Y:S05]  /*2fc0*/  @P0 BRA `(.L_x_57) ;  /* 0x0000000000580947 */ /* 0x000fea0003800000 */
[----:B------:R-:W-:-:S13]  /*2fd0*/  ELECT P0, URZ, PT ;  /* 0x0000000000ff782f */ /* 0x000fda0003800000 */
[----:B------:R-:W-:Y:S05]  /*2fe0*/  @!P0 BRA `(.L_x_58) ;  /* 0x0000000000608947 */ /* 0x000fea0003800000 */
[----:B------:R-:W-:Y:S01]  /*2ff0*/  UMOV UR4, 0x10 ;  /* 0x0000001000047882 */ /* 0x000fe20000000000 */
[----:B------:R-:W-:Y:S01]  /*3000*/  HFMA2 R0, -RZ, RZ, 0, 5.9604644775390625e-08 ;  /* 0x00000001ff007431 */ /* 0x000fe200000001ff */
[----:B------:R-:W-:-:S03]  /*3010*/  MOV R3, 0xffff ;  /* 0x0000ffff00037802 */ /* 0x000fc60000000f00 */
[----:B------:R-:W-:Y:S04]  /*3020*/  DEPBAR.LE SB2, 0x36 ;  /* 0x0000ad800000791a */ /* 0x000fe80000000000 */
[----:B------:R-:W2:Y:S02]  /*3030*/  UTCATOMSWS.FIND_AND_SET.ALIGN UP0, UR4, UR4 ;  /* 0x00000004000475e3 */ /* 0x000ea40008000800 */
[----:B--2---:R-:W-:Y:S01]  /*3040*/  MOV R4, UR4 ;  /* 0x0000000400047c02 */ /* 0x004fe20008000f00 */
[----:B------:R-:W-:Y:S06]  /*3050*/  BRA.U UP0, `(.L_x_59) ;  /* 0x0000000100187547 */ /* 0x000fec000b800000 */
.L_x_60:
[----:B------:R-:W-:Y:S05]  /*3060*/  NANOSLEEP 0x64 ;  /* 0x000000640000795d */ /* 0x000fea0003800000 */
[----:B------:R-:W-:-:S05]  /*3070*/  UMOV UR4, 0x10 ;  /* 0x0000001000047882 */ /* 0x000fca0000000000 */
[----:B------:R-:W-:Y:S04]  /*3080*/  DEPBAR.LE SB2, 0x36 ;  /* 0x0000ad800000791a */ /* 0x000fe80000000000 */
[----:B------:R-:W2:Y:S02]  /*3090*/  UTCATOMSWS.FIND_AND_SET.ALIGN UP0, UR4, UR4 ;  /* 0x00000004000475e3 */ /* 0x000ea40008000800 */
[----:B--2---:R-:W-:Y:S01]  /*30a0*/  MOV R4, UR4 ;  /* 0x0000000400047c02 */ /* 0x004fe20008000f00 */
[----:B------:R-:W-:Y:S05]  /*30b0*/  BRA.U !UP0, `(.L_x_60) ;  /* 0xfffffffd08e87547 */ /* 0x000fea000b83ffff */
.L_x_59:
[-C--:B------:R-:W-:Y:S02]  /*30c0*/  SHF.L.U32 R3, R3, R4.reuse, RZ ;  /* 0x0000000403037219 */ /* 0x080fe400000006ff */
[----:B------:R-:W-:Y:S01]  /*30d0*/  SHF.L.U32 R0, R0, R4, RZ ;  /* 0x0000000400007219 */ /* 0x000fe200000006ff */
[----:B------:R-:W-:Y:S02]  /*30e0*/  IMAD.SHL.U32 R4, R4, 0x20, RZ ;  /* 0x0000002004047824 */ /* 0x000fe400078e00ff */
[----:B------:R2:W-:Y:S04]  /*30f0*/  ATOMS.OR RZ, [UR5+0x14], R3 ;  /* 0x00001403ffff798c */ /* 0x0005e8000b000005 */
[----:B------:R2:W-:Y:S04]  /*3100*/  ATOMS.OR RZ, [UR5+0x18], R0 ;  /* 0x00001800ffff798c */ /* 0x0005e8000b000005 */
[----:B------:R2:W-:Y:S01]  /*3110*/  STS [UR6+0x140], R4 ;  /* 0x00014004ff007988 */ /* 0x0005e20008000806 */
[----:B------:R-:W-:Y:S05]  /*3120*/  BRA `(.L_x_58) ;  /* 0x0000000000107947 */ /* 0x000fea0003800000 */
.L_x_57:
[----:B------:R-:W-:Y:S02]  /*3130*/  MOV R0, 0xffffffff ;  /* 0xffffffff00007802 */ /* 0x000fe40000000f00 */
[----:B------:R-:W-:-:S03]  /*3140*/  MOV R4, 0x3170 ;  /* 0x0000317000047802 */ /* 0x000fc60000000f00 */
[----:B------:R2:W-:Y:S04]  /*3150*/  STS [UR6+0x140], R0 ;  /* 0x00014000ff007988 */ /* 0x0005e80008000806 */
[----:B-12--5:R-:W-:Y:S05]  /*3160*/  CALL.REL.NOINC `($__internal_1_$__cuda_sm10x_tcgen05_guardrail_trap_phase_invalid_during_alloc) ;  /* 0x0000004c00a47944 */ /* 0x026fea0003c00000 */
.L_x_58:
[----:B------:R-:W-:Y:S05]  /*3170*/  WARPSYNC.ALL ;  /* 0x0000000000007948 */ /* 0x000fea0003800000 */
[----:B------:R-:W3:Y:S01]  /*3180*/  S2UR UR4, SR_CgaCtaId ;  /* 0x00000000000479c3 */ /* 0x000ee20000008800 */
[----:B------:R-:W-:Y:S01]  /*3190*/  UMOV UR17, 0x400 ;  /* 0x0000040000117882 */ /* 0x000fe20000000000 */
[----:B------:R-:W-:-:S06]  /*31a0*/  NOP ;  /* 0x0000000000007918 */ /* 0x000fcc0000000000 */
[----:B------:R-:W-:Y:S06]  /*31b0*/  BAR.ARV 0x6, 0xa0 ;  /* 0x0182800000007b1d */ /* 0x000fec0000002000 */
[----:B------:R-:W4:Y:S01]  /*31c0*/  LDCU UR5, c[0x0][0x38c] ;  /* 0x00007180ff0577ac */ /* 0x000f220008000800 */
[----:B------:R-:W-:Y:S01]  /*31d0*/  LOP3.LUT R2, R2, 0xffff, RZ, 0xc0, !PT ;  /* 0x0000ffff02027812 */ /* 0x000fe200078ec0ff */
[----:B------:R-:W-:Y:S01]  /*31e0*/  IMAD.MOV.U32 R11, RZ, RZ, 0x1 ;  /* 0x00000001ff0b7424 */ /* 0x000fe200078e00ff */
[----:B------:R-:W-:Y:S01]  /*31f0*/  CS2R R8, SRZ ;  /* 0x0000000000087805 */ /* 0x000fe2000001ff00 */
[----:B------:R-:W1:Y:S01]  /*3200*/  LDCU UR8, c[0x0][0x38c] ;  /* 0x00007180ff0877ac */ /* 0x000e620008000800 */
[----:B------:R-:W-:Y:S01]  /*3210*/  R2UR UR19, R2 ;  /* 0x00000000021372ca */ /* 0x000fe200000e0000 */
[----:B------:R-:W-:Y:S01]  /*3220*/  IMAD.MOV.U32 R10, RZ, RZ, RZ ;  /* 0x000000ffff0a7224 */ /* 0x000fe200078e00ff */
[----:B------:R-:W-:Y:S01]  /*3230*/  UMOV UR22, URZ ;  /* 0x000000ff00167c82 */ /* 0x000fe20008000000 */
[----:B------:R-:W-:Y:S01]  /*3240*/  UMOV UR14, URZ ;  /* 0x000000ff000e7c82 */ /* 0x000fe20008000000 */
[----:B---3--:R-:W-:Y:S01]  /*3250*/  ULEA UR17, UR4, UR17, 0x18 ;  /* 0x0000001104117291 */ /* 0x008fe2000f8ec0ff */
[----:B------:R-:W-:Y:S01]  /*3260*/  UMOV UR26, 0x0 ;  /* 0x00000000001a7882 */ /* 0x000fe20000000000 */
[----:B------:R-:W-:-:S02]  /*3270*/  UMOV UR27, 0x4100010 ;  /* 0x04100010001b7882 */ /* 0x000fc40000000000 */
[----:B------:R-:W-:Y:S02]  /*3280*/  UIADD3 UR6, UPT, UPT, UR17, 0x3400, URZ ;  /* 0x0000340011067890 */ /* 0x000fe4000fffe0ff */
[----:B------:R-:W-:Y:S02]  /*3290*/  UIADD3 UR7, UPT, UPT, UR17, 0x8400, URZ ;  /* 0x0000840011077890 */ /* 0x000fe4000fffe0ff */
[----:B----4-:R-:W-:Y:S01]  /*32a0*/  UIADD3 UR5, UPT, UPT, UR5, 0x1f, URZ ;  /* 0x0000001f05057890 */ /* 0x010fe2000fffe0ff */
[----:B--2---:R-:W2:Y:S01]  /*32b0*/  LDS R0, [UR17+0x140] ;  /* 0x00014011ff007984 */ /* 0x004ea20008000800 */
[----:B------:R-:W-:Y:S02]  /*32c0*/  USHF.R.U32.HI UR6, URZ, 0x4, UR6 ;  /* 0x00000004ff067899 */ /* 0x000fe40008011606 */
[----:B------:R-:W-:Y:S02]  /*32d0*/  USHF.R.S32.HI UR4, URZ, 0x1f, UR5 ;  /* 0x0000001fff047899 */ /* 0x000fe40008011405 */
[----:B------:R-:W-:-:S02]  /*32e0*/  ULOP3.LUT UR6, UR6, 0x3fff, URZ, 0xc0, !UPT ;  /* 0x00003fff06067892 */ /* 0x000fc4000f8ec0ff */
[----:B------:R-:W-:Y:S02]  /*32f0*/  ULEA.HI UR4, UR4, UR5, URZ, 0x5 ;  /* 0x0000000504047291 */ /* 0x000fe4000f8f28ff */
[----:B------:R-:W-:Y:S02]  /*3300*/  USHF.R.U32.HI UR5, URZ, 0x4, UR7 ;  /* 0x00000004ff057899 */ /* 0x000fe40008011607 */
[----:B------:R-:W-:Y:S02]  /*3310*/  USHF.R.S32.HI UR28, URZ, 0x5, UR4 ;  /* 0x00000005ff1c7899 */ /* 0x000fe40008011404 */
[----:B------:R-:W-:Y:S02]  /*3320*/  ULOP3.LUT UR5, UR5, 0x3fff, URZ, 0xc0, !UPT ;  /* 0x00003fff05057892 */ /* 0x000fe4000f8ec0ff */
[----:B------:R-:W-:Y:S02]  /*3330*/  UISETP.LT.AND UP0, UPT, UR28, 0x1, UPT ;  /* 0x000000011c00788c */ /* 0x000fe4000bf01270 */
[----:B------:R-:W-:-:S02]  /*3340*/  ULOP3.LUT UR20, UR6, 0x10000, URZ, 0xfc, !UPT ;  /* 0x0001000006147892 */ /* 0x000fc4000f8efcff */
[----:B------:R-:W-:Y:S02]  /*3350*/  USEL UR29, UR28, 0x1, !UP0 ;  /* 0x000000011c1d7887 */ /* 0x000fe4000c000000 */
[----:B------:R-:W-:Y:S02]  /*3360*/  ULOP3.LUT UR21, UR5, 0x10000, URZ, 0xfc, !UPT ;  /* 0x0001000005157892 */ /* 0x000fe4000f8efcff */
[----:B------:R-:W-:Y:S02]  /*3370*/  UIADD3 UR29, UPT, UPT, -UR29, URZ, URZ ;  /* 0x000000ff1d1d7290 */ /* 0x000fe4000fffe1ff */
[----:B-1----:R-:W-:Y:S01]  /*3380*/  UISETP.GE.AND UP4, UPT, UR8, 0x1, UPT ;  /* 0x000000010800788c */ /* 0x002fe2000bf86270 */
[----:B------:R-:W-:Y:S01]  /*3390*/  UMOV UR24, 0x0 ;  /* 0x0000000000187882 */ /* 0x000fe20000000000 */
[----:B------:R-:W-:Y:S01]  /*33a0*/  UMOV UR25, 0x4100010 ;  /* 0x0410001000197882 */ /* 0x000fe20000000000 */
[----:B--2---:R-:W-:-:S15]  /*33b0*/  R2UR UR30, R0 ;  /* 0x00000000001e72ca */ /* 0x004fde00000e0000 */
.L_x_67:
[----:B------:R-:W-:Y:S02]  /*33c0*/  LEA R0, R10, UR17, 0x3 ;  /* 0x000000110a007c11 */ /* 0x000fe4000f8e18ff */
[----:B------:R-:W-:Y:S02]  /*33d0*/  SHF.L.U32 R2, R9, 0x1f, RZ ;  /* 0x0000001f09027819 */ /* 0x000fe400000006ff */
[----:B------:R-:W-:Y:S01]  /*33e0*/  PLOP3.LUT P0, PT, PT, PT, UP4, 0x80, 0x8 ;  /* 0x000000000008781c */ /* 0x000fe20003f0f048 */
[----:B------:R-:W-:Y:S01]  /*33f0*/  VIADD R3, R0, 0xa0 ;  /* 0x000000a000037836 */ /* 0x000fe20000000000 */
[----:B-1----:R-:W1:Y:S02]  /*3400*/  SYNCS.PHASECHK.TRANS64.TRYWAIT P1, [R0+URZ+0x90], R2 ;  /* 0x00009002000075a7 */ /* 0x002e6400080211ff */
[----:B-1-3--:R-:W-:Y:S09]  /*3410*/  @!P1 BRA `(.L_x_61) ;  /* 0x00000044006c9947 */ /* 0x00aff20003800000 */
.L_x_140:
[----:B------:R-:W-:Y:S01]  /*3420*/  LEA R4, R10, UR17, 0x4 ;  /* 0x000000110a047c11 */ /* 0x000fe2000f8e20ff */
[----:B------:R-:W-:Y:S01]  /*3430*/  @UP4 ULEA UR4, UR14, UR17, 0x3 ;  /* 0x000000110e044291 */ /* 0x000fe2000f8e18ff */
[----:B------:R-:W-:Y:S01]  /*3440*/  PLOP3.LUT P2, PT, PT, PT, PT, 0x80, 0x8 ;  /* 0x000000000008781c */ /* 0x000fe20003f4f070 */
[----:B------:R-:W-:Y:S01]  /*3450*/  ULEA UR23, UR22, UR17, 0x3 ;  /* 0x0000001116177291 */ /* 0x000fe2000f8e18ff */
[----:B------:R-:W-:Y:S02]  /*3460*/  PRMT R3, RZ, 0x654, R3 ;  /* 0x00000654ff037816 */ /* 0x000fe40000000003 */
[----:B------:R-:W2:Y:S01]  /*3470*/  LDS.128 R4, [R4+0x120] ;  /* 0x0001200004047984 */ /* 0x000ea20000000c00 */
[----:B-1----:R-:W-:Y:S02]  /*3480*/  @P0 SHF.L.U32 R2, R8, 0x1f, RZ ;  /* 0x0000001f08020819 */ /* 0x002fe400000006ff */
[----:B------:R-:W-:Y:S01]  /*3490*/  SHF.L.U32 R0, R11, 0x1f, RZ ;  /* 0x0000001f0b007819 */ /* 0x000fe200000006ff */
[----:B------:R-:W-:Y:S01]  /*34a0*/  @!PT LDS RZ, [RZ] ;  /* 0x00000000fffff984 */ /* 0x000fe20000000800 */
[----:B------:R-:W-:Y:S01]  /*34b0*/  @!PT LDS RZ, [RZ] ;  /* 0x00000000fffff984 */ /* 0x000fe20000000800 */
[----:B------:R-:W-:Y:S01]  /*34c0*/  @!PT LDS RZ, [RZ] ;  /* 0x00000000fffff984 */ /* 0x000fe20000000800 */
[----:B------:R-:W-:Y:S01]  /*34d0*/  @!PT LDS RZ, [RZ] ;  /* 0x00000000fffff984 */ /* 0x000fe20000000800 */
[----:B------:R1:W-:Y:S06]  /*34e0*/  MEMBAR.ALL.CTA ;  /* 0x0000000000007992 */ /* 0x0003ec0000008000 */
[----:B-1----:R-:W1:Y:S02]  /*34f0*/  FENCE.VIEW.ASYNC.S ;  /* 0x00000000000073c6 */ /* 0x002e640000000000 */
[----:B-1----:R1:W-:Y:S01]  /*3500*/  SYNCS.ARRIVE.TRANS64.RED.A1T0 RZ, [R3+URZ], RZ ;  /* 0x000000ff03ff79a7 */ /* 0x0023e200081004ff */
[----:B------:R1:W3:Y:S01]  /*3510*/  @P0 SYNCS.PHASECHK.TRANS64.TRYWAIT P2, [UR4], R2 ;  /* 0x00000002ff0005a7 */ /* 0x0002e20008041104 */
[----:B------:R-:W-:Y:S01]  /*3520*/  ULEA.HI UR4, UR22, UR22, URZ, 0x1 ;  /* 0x0000001616047291 */ /* 0x000fe2000f8f08ff */
[----:B--2---:R-:W-:-:S03]  /*3530*/  LOP3.LUT P1, RZ, R6, 0x1, RZ, 0xc0, !PT ;  /* 0x0000000106ff7812 */ /* 0x004fc6000782c0ff */
[----:B------:R-:W-:Y:S02]  /*3540*/  USHF.L.U32 UR18, UR4, 0x5, URZ ;  /* 0x0000000504127899 */ /* 0x000fe400080006ff */
[----:B------:R-:W-:Y:S02]  /*3550*/  ULOP3.LUT UR4, UR4, 0xffe, URZ, 0xc0, !UPT ;  /* 0x00000ffe04047892 */ /* 0x000fe4000f8ec0ff */
[----:B------:R-:W-:Y:S02]  /*3560*/  ULOP3.LUT UR18, UR18, 0xffffffc0, URZ, 0xc0, !UPT ;  /* 0xffffffc012127892 */ /* 0x000fe4000f8ec0ff */
[----:B------:R-:W-:Y:S02]  /*3570*/  UIADD3 UR4, UPT, UPT, -UR4, UR22, URZ ;  /* 0x0000001604047290 */ /* 0x000fe4000fffe1ff */
[----:B------:R-:W-:Y:S01]  /*3580*/  UIADD3 UR18, UPT, UPT, UR30, UR18, URZ ;  /* 0x000000121e127290 */ /* 0x000fe2000fffe0ff */
[----:B------:R-:W2:Y:S03]  /*3590*/  SYNCS.PHASECHK.TRANS64.TRYWAIT P0, [UR23+0xd0], R0 ;  /* 0x0000d000ff0075a7 */ /* 0x000ea60008001117 */
[----:B------:R-:W-:Y:S01]  /*35a0*/  ULEA UR18, UR4, UR18, 0x14 ;  /* 0x0000001204127291 */ /* 0x000fe2000f8ea0ff */
[----:B-123--:R-:W-:Y:S11]  /*35b0*/  @!P0 BRA `(.L_x_62) ;  /* 0x0000004400188947 */ /* 0x00eff60003800000 */
.L_x_142:
[----:B------:R-:W-:Y:S01]  /*35c0*/  IADD3 R10, PT, PT, R10, 0x1, RZ ;  /* 0x000000010a0a7810 */ /* 0x000fe20007ffe0ff */
[----:B------:R-:W-:Y:S06]  /*35d0*/  BRA.U !UP4, `(.L_x_63) ;  /* 0x000000010c987547 */ /* 0x000fec000b800000 */
[----:B------:R-:W-:Y:S01]  /*35e0*/  UPLOP3.LUT UP2, UPT, UPT, UPT, UPT, 0x40, 0x4 ;  /* 0x000000000004789c */ /* 0x000fe20003f4e870 */
[----:B------:R-:W-:Y:S01]  /*35f0*/  UMOV UR16, UR29 ;  /* 0x0000001d00107c82 */ /* 0x000fe20008000000 */
[----:B------:R-:W-:Y:S01]  /*3600*/  UMOV UR15, UR28 ;  /* 0x0000001c000f7c82 */ /* 0x000fe20008000000 */
[----:B------:R-:W-:-:S08]  /*3610*/  UMOV UR6, UR14 ;  /* 0x0000000e00067c82 */ /* 0x000fd00008000000 */
.L_x_66:
[----:B------:R-:W-:Y:S02]  /*3620*/  UIADD3 UR16, UPT, UPT, UR16, 0x1, URZ ;  /* 0x0000000110107890 */ /* 0x000fe4000fffe0ff */
[----:B--2---:R-:W-:Y:S02]  /*3630*/  ULEA UR5, UR6, UR17, 0x3 ;  /* 0x0000001106057291 */ /* 0x004fe4000f8e18ff */
[----:B------:R-:W-:Y:S01]  /*3640*/  UISETP.NE.AND UP3, UPT, UR16, URZ, UPT ;  /* 0x000000ff1000728c */ /* 0x000fe2000bf65270 */
[----:B---3--:R-:W-:Y:S10]  /*3650*/  @P2 BRA `(.L_x_64) ;  /* 0x00000000000c2947 */ /* 0x008ff40003800000 */
[----:B-1----:R-:W-:Y:S04]  /*3660*/  SHF.L.U32 R2, R8, 0x1f, RZ ;  /* 0x0000001f08027819 */ /* 0x002fe800000006ff */
[----:B------:R-:W1:Y:S02]  /*3670*/  SYNCS.PHASECHK.TRANS64.TRYWAIT P0, [UR5], R2 ;  /* 0x00000002ff0075a7 */ /* 0x000e640008001105 */
[----:B-1----:R-:W-:Y:S05]  /*3680*/  @!P0 BRA `(.L_x_65) ;  /* 0x0000004000fc8947 */ /* 0x002fea0003800000 */
.L_x_64:
[----:B------:R-:W-:Y:S01]  /*3690*/  UISETP.NE.AND UP0, UPT, UR15, 0x1, UPT ;  /* 0x000000010f00788c */ /* 0x000fe2000bf05270 */
[----:B------:R-:W-:Y:S01]  /*36a0*/  PLOP3.LUT P2, PT, PT, PT, PT, 0x80, 0x8 ;  /* 0x000000000008781c */ /* 0x000fe20003f4f070 */
[----:B------:R-:W-:Y:S02]  /*36b0*/  UIADD3 UR4, UPT, UPT, UR6, 0x1, URZ ;  /* 0x0000000106047890 */ /* 0x000fe4000fffe0ff */
[----:B------:R-:W-:Y:S02]  /*36c0*/  ULEA UR12, UR6, UR21, 0x8 ;  /* 0x00000015060c7291 */ /* 0x000fe4000f8e40ff */
[----:B------:R-:W-:Y:S01]  /*36d0*/  UISETP.NE.AND UP1, UPT, UR4, 0x5, UPT ;  /* 0x000000050400788c */ /* 0x000fe2000bf25270 */
[----:B------:R-:W-:Y:S01]  /*36e0*/  PLOP3.LUT P0, PT, PT, PT, UP0, 0x80, 0x8 ;  /* 0x000000000008781c */ /* 0x000fe20003f0f008 */
[----:B------:R-:W-:Y:S02]  /*36f0*/  UIADD3 UR10, UPT, UPT, UR12, 0x2, URZ ;  /* 0x000000020c0a7890 */ /* 0x000fe4000fffe0ff */
[----:B------:R-:W-:Y:S02]  /*3700*/  USEL UR7, URZ, 0x1, UP1 ;  /* 0x00000001ff077887 */ /* 0x000fe40008800000 */
[----:B------:R-:W-:Y:S02]  /*3710*/  USEL UR14, UR4, URZ, UP1 ;  /* 0x000000ff040e7287 */ /* 0x000fe40008800000 */
[----:B------:R-:W-:Y:S02]  /*3720*/  UIADD3 UR15, UPT, UPT, UR15, -0x1, URZ ;  /* 0xffffffff0f0f7890 */ /* 0x000fe4000fffe0ff */
[----:B------:R-:W-:Y:S01]  /*3730*/  @UP0 ULEA UR4, UR14, UR17, 0x3 ;  /* 0x000000110e040291 */ /* 0x000fe2000f8e18ff */
[----:B------:R-:W-:Y:S01]  /*3740*/  LOP3.LUT R8, R8, UR7, RZ, 0x3c, !PT ;  /* 0x0000000708087c12 */ /* 0x000fe2000f8e3cff */
[----:B------:R-:W-:Y:S01]  /*3750*/  UIADD3 UR7, UPT, UPT, UR5, 0x28, URZ ;  /* 0x0000002805077890 */ /* 0x000fe2000fffe0ff */
[----:B------:R-:W-:Y:S02]  /*3760*/  UMOV UR13, 0x80004020 ;  /* 0x80004020000d7882 */ /* 0x000fe40000000000 */
[----:B-1----:R-:W-:Y:S01]  /*3770*/  @P0 SHF.L.U32 R0, R8, 0x1f, RZ ;  /* 0x0000001f08000819 */ /* 0x002fe200000006ff */
[----:B------:R-:W-:Y:S01]  /*3780*/  UMOV UR5, 0x80004020 ;  /* 0x8000402000057882 */ /* 0x000fe20000000000 */
[----:B------:R-:W-:Y:S01]  /*3790*/  UMOV UR11, 0x80004020 ;  /* 0x80004020000b7882 */ /* 0x000fe20000000000 */
[----:B------:R-:W-:Y:S01]  /*37a0*/  UMOV UR9, 0x80004020 ;  /* 0x8000402000097882 */ /* 0x000fe20000000000 */
[----:B------:R2:W3:Y:S01]  /*37b0*/  @P0 SYNCS.PHASECHK.TRANS64.TRYWAIT P2, [UR4], R0 ;  /* 0x00000000ff0005a7 */ /* 0x0004e20008041104 */
[----:B------:R-:W-:Y:S03]  /*37c0*/  ULEA UR4, UR6, UR20, 0x8 ;  /* 0x0000001406047291 */ /* 0x000fe6000f8e40ff */
[----:B------:R-:W-:Y:S01]  /*37d0*/  UMOV UR6, UR14 ;  /* 0x0000000e00067c82 */ /* 0x000fe20008000000 */
[----:B------:R-:W-:Y:S05]  /*37e0*/  UIADD3 UR8, UPT, UPT, UR4, 0x2, URZ ;  /* 0x0000000204087890 */ /* 0x000fea000fffe0ff */
[----:B------:R2:W-:Y:S01]  /*37f0*/  UTCHMMA gdesc[UR4], gdesc[UR12], tmem[UR18], tmem[UR26], idesc[UR27], UP2 ;  /* 0x00ff1a0c040075ea */ /* 0x0005e20009000012 */
[----:B------:R-:W-:Y:S03]  /*3800*/  UPLOP3.LUT UP2, UPT, UPT, UPT, UPT, 0x80, 0x8 ;  /* 0x000000000008789c */ /* 0x000fe60003f4f070 */
[----:B------:R2:W-:Y:S01]  /*3810*/  UTCHMMA gdesc[UR8], gdesc[UR10], tmem[UR18], tmem[UR24], idesc[UR25], UPT ;  /* 0x00ff180a080075ea */ /* 0x0005e2000b800012 */
[----:B------:R2:W-:Y:S01]  /*3820*/  UTCBAR.MULTICAST [UR7], URZ, UR19 ;  /* 0x000000ff070073e9 */ /* 0x0005e20008000813 */
[----:B------:R-:W-:Y:S06]  /*3830*/  BRA.U UP3, `(.L_x_66) ;  /* 0xfffffffd03787547 */ /* 0x000fec000b83ffff */
.L_x_63:
[----:B--2---:R-:W-:Y:S01]  /*3840*/  UIADD3 UR4, UPT, UPT, UR22, 0x1, URZ ;  /* 0x0000000116047890 */ /* 0x004fe2000fffe0ff */
[C---:B------:R-:W-:Y:S01]  /*3850*/  ISETP.NE.AND P0, PT, R10.reuse, 0x2, PT ;  /* 0x000000020a00780c */ /* 0x040fe20003f05270 */
[----:B------:R-:W-:Y:S02]  /*3860*/  UIADD3 UR5, UPT, UPT, UR23, 0xb0, URZ ;  /* 0x000000b017057890 */ /* 0x000fe4000fffe0ff */
[----:B------:R-:W-:Y:S01]  /*3870*/  UISETP.NE.AND UP0, UPT, UR4, 0x4, UPT ;  /* 0x000000040400788c */ /* 0x000fe2000bf05270 */
[----:B-1----:R-:W-:Y:S02]  /*3880*/  SEL R0, RZ, 0x1, P0 ;  /* 0x00000001ff007807 */ /* 0x002fe40000000000 */
[----:B------:R-:W-:Y:S01]  /*3890*/  SEL R10, R10, RZ, P0 ;  /* 0x000000ff0a0a7207 */ /* 0x000fe20000000000 */
[----:B------:R-:W-:Y:S01]  /*38a0*/  USEL UR6, URZ, 0x1, UP0 ;  /* 0x00000001ff067887 */ /* 0x000fe20008000000 */
[----:B------:R-:W-:Y:S01]  /*38b0*/  LOP3.LUT R9, R9, R0, RZ, 0x3c, !PT ;  /* 0x0000000009097212 */ /* 0x000fe200078e3cff */
[----:B------:R-:W-:Y:S01]  /*38c0*/  USEL UR22, UR4, URZ, UP0 ;  /* 0x000000ff04167287 */ /* 0x000fe20008000000 */
[----:B------:R1:W-:Y:S03]  /*38d0*/  UTCBAR [UR5], URZ ;  /* 0x000000ff050073e9 */ /* 0x0003e600080000ff */
[----:B------:R-:W-:Y:S01]  /*38e0*/  LOP3.LUT R11, R11, UR6, RZ, 0x3c, !PT ;  /* 0x000000060b0b7c12 */ /* 0x000fe2000f8e3cff */
[----:B------:R-:W-:Y:S07]  /*38f0*/  @P1 BRA `(.L_x_67) ;  /* 0xfffffff800b01947 */ /* 0x000fee000383ffff */
[----:B------:R-:W2:Y:S01]  /*3900*/  S2UR UR8, SR_CgaCtaId ;  /* 0x00000000000879c3 */ /* 0x000ea20000008800 */
[----:B------:R-:W-:Y:S01]  /*3910*/  ELECT P0, URZ, PT ;  /* 0x0000000000ff782f */ /* 0x000fe20003800000 */
[----:B------:R-:W-:Y:S01]  /*3920*/  IMAD.MOV.U32 R0, RZ, RZ, 0x1 ;  /* 0x00000001ff007424 */ /* 0x000fe200078e00ff */
[----:B------:R-:W-:Y:S01]  /*3930*/  UIADD3 UR17, UPT, UPT, UR17, 0xd0, URZ ;  /* 0x000000d011117890 */ /* 0x000fe2000fffe0ff */
[----:B------:R-:W-:Y:S01]  /*3940*/  SHF.L.U32 R2, R11, 0x1f, RZ ;  /* 0x0000001f0b027819 */ /* 0x000fe200000006ff */
[----:B------:R-:W-:-:S03]  /*3950*/  UMOV UR4, 0x40 ;  /* 0x0000004000047882 */ /* 0x000fc60000000000 */
[----:B------:R-:W-:Y:S01]  /*3960*/  UVIRTCOUNT.DEALLOC.SMPOOL 0x80 ;  /* 0x000000800000784c */ /* 0x000fe20000000000 */
[----:B--2---:R-:W-:Y:S02]  /*3970*/  ULEA UR8, UR8, UR4, 0x18 ;  /* 0x0000000408087291 */ /* 0x004fe4000f8ec0ff */
[----:B------:R-:W-:-:S07]  /*3980*/  ULEA UR4, UR22, UR17, 0x3 ;  /* 0x0000001116047291 */ /* 0x000fce000f8e18ff */
[----:B------:R2:W-:Y:S02]  /*3990*/  @P0 STS.U8 [UR8+0x1c], R0 ;  /* 0x00001c00ff000988 */ /* 0x0005e40008000008 */
[----:B------:R-:W4:Y:S02]  /*39a0*/  SYNCS.PHASECHK.TRANS64.TRYWAIT P0, [UR4], R2 ;  /* 0x00000002ff0075a7 */ /* 0x000f240008001104 */
[----:B--2-4-:R-:W-:Y:S05]  /*39b0*/  @!P0 BRA `(.L_x_68) ;  /* 0x0000004000488947 */ /* 0x014fea0003800000 */
.L_x_145:
[----:B------:R-:W-:-:S04]  /*39c0*/  UIADD3 UR4, UPT, UPT, UR22, 0x1, URZ ;  /* 0x0000000116047890 */ /* 0x000fc8000fffe0ff */
[----:B------:R-:W-:-:S04]  /*39d0*/  UISETP.NE.AND UP0, UPT, UR4, 0x4, UPT ;  /* 0x000000040400788c */ /* 0x000fc8000bf05270 */
[----:B------:R-:W-:Y:S02]  /*39e0*/  USEL UR6, URZ, 0x1, UP0 ;  /* 0x00000001ff067887 */ /* 0x000fe40008000000 */
[----:B------:R-:W-:-:S04]  /*39f0*/  USEL UR4, UR4, URZ, UP0 ;  /* 0x000000ff04047287 */ /* 0x000fc80008000000 */
[----:B-1----:R-:W-:Y:S01]  /*3a00*/  ULEA UR5, UR4, UR17, 0x3 ;  /* 0x0000001104057291 */ /* 0x002fe2000f8e18ff */
[----:B--2---:R-:W-:-:S04]  /*3a10*/  LOP3.LUT R2, R11, UR6, RZ, 0x3c, !PT ;  /* 0x000000060b027c12 */ /* 0x004fc8000f8e3cff */
[----:B------:R-:W-:-:S04]  /*3a20*/  SHF.L.U32 R3, R2, 0x1f, RZ ;  /* 0x0000001f02037819 */ /* 0x000fc800000006ff */
[----:B------:R-:W1:Y:S02]  /*3a30*/  SYNCS.PHASECHK.TRANS64.TRYWAIT P0, [UR5], R3 ;  /* 0x00000003ff0075a7 */ /* 0x000e640008001105 */
[----:B-1----:R-:W-:Y:S05]  /*3a40*/  @!P0 BRA `(.L_x_69) ;  /* 0x00000040003c8947 */ /* 0x002fea0003800000 */
.L_x_147:
        /* <DEDUP_REMOVED lines=9> */
.L_x_149:
[----:B------:R-:W-:-:S04]  /*3ae0*/  UIADD3 UR4, UPT, UPT, UR4, 0x1, URZ ;  /* 0x0000000104047890 */ /* 0x000fc8000fffe0ff */
[----:B------:R-:W-:-:S04]  /*3af0*/  UISETP.NE.AND UP0, UPT, UR4, 0x4, UPT ;  /* 0x000000040400788c */ /* 0x000fc8000bf05270 */
[----:B------:R-:W-:Y:S02]  /*3b00*/  USEL UR5, URZ, 0x1, UP0 ;  /* 0x00000001ff057887 */ /* 0x000fe40008000000 */
[----:B------:R-:W-:-:S04]  /*3b10*/  USEL UR4, UR4, URZ, UP0 ;  /* 0x000000ff04047287 */ /* 0x000fc80008000000 */
[----:B------:R-:W-:Y:S01]  /*3b20*/  ULEA UR4, UR4, UR17, 0x3 ;  /* 0x0000001104047291 */ /* 0x000fe2000f8e18ff */
[----:B------:R-:W-:-:S04]  /*3b30*/  LOP3.LUT R2, R2, UR5, RZ, 0x3c, !PT ;  /* 0x0000000502027c12 */ /* 0x000fc8000f8e3cff */
[----:B------:R-:W-:-:S04]  /*3b40*/  SHF.L.U32 R2, R2, 0x1f, RZ ;  /* 0x0000001f02027819 */ /* 0x000fc800000006ff */
[----:B------:R-:W2:Y:S02]  /*3b50*/  SYNCS.PHASECHK.TRANS64.TRYWAIT P0, [UR4], R2 ;  /* 0x00000002ff0075a7 */ /* 0x000ea40008001104 */
[----:B--2---:R-:W-:Y:S05]  /*3b60*/  @!P0 BRA `(.L_x_71) ;  /* 0x0000004000248947 */ /* 0x004fea0003800000 */
.L_x_151:
[----:B------:R-:W-:Y:S01]  /*3b70*/  NOP ;  /* 0x0000000000007918 */ /* 0x000fe20000000000 */
[----:B-1----:R-:W1:Y:S01]  /*3b80*/  LDS R0, [UR8+0x14] ;  /* 0x00001408ff007984 */ /* 0x002e620008000800 */
[----:B------:R-:W-:Y:S01]  /*3b90*/  ULOP3.LUT UR4, UR30, 0xffff, URZ, 0xc0, !UPT ;  /* 0x0000ffff1e047892 */ /* 0x000fe2000f8ec0ff */
[----:B------:R-:W-:Y:S01]  /*3ba0*/  UMOV UR5, 0xffff ;  /* 0x0000ffff00057882 */ /* 0x000fe20000000000 */
[----:B------:R-:W-:Y:S02]  /*3bb0*/  UMOV UR6, 0x1 ;  /* 0x0000000100067882 */ /* 0x000fe40000000000 */
[----:B------:R-:W-:-:S04]  /*3bc0*/  USHF.R.U32.HI UR4, URZ, 0x5, UR4 ;  /* 0x00000005ff047899 */ /* 0x000fc80008011604 */
[----:B------:R-:W-:Y:S02]  /*3bd0*/  USHF.L.U32 UR5, UR5, UR4, URZ ;  /* 0x0000000405057299 */ /* 0x000fe400080006ff */
[----:B------:R-:W-:-:S04]  /*3be0*/  USHF.L.U32 UR4, UR6, UR4, URZ ;  /* 0x0000000406047299 */ /* 0x000fc800080006ff */
[----:B-1----:R-:W-:-:S04]  /*3bf0*/  LOP3.LUT R0, R0, UR5, RZ, 0xc0, !PT ;  /* 0x0000000500007c12 */ /* 0x002fc8000f8ec0ff */
[----:B------:R-:W-:-:S13]  /*3c00*/  ISETP.NE.AND P0, PT, R0, UR5, PT ;  /* 0x0000000500007c0c */ /* 0x000fda000bf05270 */
[----:B------:R-:W-:Y:S05]  /*3c10*/  @P0 BRA `(.L_x_72) ;  /* 0x0000000000580947 */ /* 0x000fea0003800000 */
[----:B------:R-:W1:Y:S02]  /*3c20*/  LDS R0, [UR8+0x18] ;  /* 0x00001808ff007984 */ /* 0x000e640008000800 */
[----:B-1----:R-:W-:-:S04]  /*3c30*/  LOP3.LUT R0, R0, UR4, RZ, 0xc0, !PT ;  /* 0x0000000400007c12 */ /* 0x002fc8000f8ec0ff */
[----:B------:R-:W-:-:S13]  /*3c40*/  ISETP.NE.AND P0, PT, R0, UR4, PT ;  /* 0x0000000400007c0c */ /* 0x000fda000bf05270 */
[----:B------:R-:W-:Y:S05]  /*3c50*/  @P0 BRA `(.L_x_73) ;  /* 0x00000000003c0947 */ /* 0x000fea0003800000 */
[----:B------:R-:W1:Y:S01]  /*3c60*/  S2R R2, SR_LANEID ;  /* 0x0000000000027919 */ /* 0x000e620000000000 */
[----:B------:R-:W-:-:S06]  /*3c70*/  ULOP3.LUT UR5, URZ, UR5, URZ, 0x33, !UPT ;  /* 0x00000005ff057292 */ /* 0x000fcc000f8e33ff */
[----:B------:R-:W-:-:S04]  /*3c80*/  IMAD.U32 R0, RZ, RZ, UR5 ;  /* 0x00000005ff007e24 */ /* 0x000fc8000f8e00ff */
[----:B------:R2:W4:Y:S02]  /*3c90*/  REDUX UR7, R0 ;  /* 0x00000000000773c4 */ /* 0x0005240000000000 */
[----:B------:R1:W-:Y:S01]  /*3ca0*/  UTCATOMSWS.AND URZ, UR5 ;  /* 0x0000000500ff79e3 */ /* 0x0003e20008000000 */
[----:B--2---:R-:W-:Y:S01]  /*3cb0*/  LOP3.LUT R0, RZ, UR4, RZ, 0x33, !PT ;  /* 0x00000004ff007c12 */ /* 0x004fe2000f8e33ff */
[----:B------:R-:W-:Y:S02]  /*3cc0*/  VOTEU.ANY UR4, UPT, PT ;  /* 0x0000000000047886 */ /* 0x000fe400038e0100 */
[----:B------:R-:W-:Y:S02]  /*3cd0*/  UFLO.U32 UR4, UR4 ;  /* 0x00000004000472bd */ /* 0x000fe400080e0000 */
[----:B------:R-:W2:Y:S04]  /*3ce0*/  REDUX UR6, R0 ;  /* 0x00000000000673c4 */ /* 0x000ea80000000000 */
[----:B-1----:R-:W-:-:S02]  /*3cf0*/  ISETP.EQ.U32.AND P0, PT, R2, UR4, PT ;  /* 0x0000000402007c0c */ /* 0x002fc4000bf02070 */
[----:B----4-:R-:W-:-:S11]  /*3d00*/  MOV R2, UR7 ;  /* 0x0000000700027c02 */ /* 0x010fd60008000f00 */
[----:B------:R1:W-:Y:S01]  /*3d10*/  @P0 ATOMS.AND RZ, [UR8+0x14], R2 ;  /* 0x00001402ffff098c */ /* 0x0003e2000a800008 */
[----:B--2---:R-:W-:-:S05]  /*3d20*/  IMAD.U32 R0, RZ, RZ, UR6 ;  /* 0x00000006ff007e24 */ /* 0x004fca000f8e00ff */
[----:B------:R1:W-:Y:S01]  /*3d30*/  @P0 ATOMS.AND RZ, [UR8+0x18], R0 ;  /* 0x00001800ffff098c */ /* 0x0003e2000a800008 */
[----:B------:R-:W-:Y:S05]  /*3d40*/  BRA `(.L_x_74) ;  /* 0x0000000000147947 */ /* 0x000fea0003800000 */
.L_x_73:
[----:B------:R-:W-:Y:S02]  /*3d50*/  MOV R2, 0x3d70 ;  /* 0x00003d7000027802 */ /* 0x000fe40000000f00 */
[----:B---3-5:R-:W-:Y:S05]  /*3d60*/  CALL.REL.NOINC `($__internal_0_$__cuda_sm10x_tcgen05_guardrail_trap_col_being_dealloced_not_returned_by_alloc) ;  /* 0x0000004000987944 */ /* 0x028fea0003c00000 */
[----:B------:R-:W-:Y:S05]  /*3d70*/  BRA `(.L_x_74) ;  /* 0x0000000000087947 */ /* 0x000fea0003800000 */
.L_x_72:
[----:B------:R-:W-:Y:S02]  /*3d80*/  MOV R2, 0x3da0 ;  /* 0x00003da000027802 */ /* 0x000fe40000000f00 */
[----:B---3-5:R-:W-:Y:S05]  /*3d90*/  CALL.REL.NOINC `($__internal_2_$__cuda_sm10x_tcgen05_guardrail_trap_unallocated_columns_being_dealloced) ;  /* 0x0000004000a47944 */ /* 0x028fea0003c00000 */
.L_x_74:
[----:B------:R-:W-:Y:S01]  /*3da0*/  NOP ;  /* 0x0000000000007918 */ /* 0x000fe20000000000 */
[----:B------:R-:W-:Y:S05]  /*3db0*/  EXIT ;  /* 0x000000000000794d */ /* 0x000fea0003800000 */
.L_x_56:
[----:B------:R-:W-:-:S09]  /*3dc0*/  UISETP.NE.OR UP0, UPT, UR18, 0x3, !UP3 ;  /* 0x000000031200788c */ /* 0x000fd2000df05670 */
[----:B------:R-:W-:Y:S05]  /*3dd0*/  BRA.U UP0, `(.L_x_75) ;  /* 0x0000001100247547 */ /* 0x000fea000b800000 */
[----:B------:R-:W2:Y:S01]  /*3de0*/  LDCU.64 UR4, c[0x0][0x888] ;  /* 0x00011100ff0477ac */ /* 0x000ea20008000a00 */
[----:B------:R-:W3:Y:S01]  /*3df0*/  LDC.64 R12, c[0x0][0x348] ;  /* 0x0000d200ff0c7b82 */ /* 0x000ee20000000a00 */
[----:B------:R-:W-:Y:S02]  /*3e00*/  HFMA2 R9, -RZ, RZ, 0, 0 ;  /* 0x00000000ff097431 */ /* 0x000fe400000001ff */
[----:B------:R-:W-:Y:S01]  /*3e10*/  IMAD.MOV.U32 R11, RZ, RZ, 0x1 ;  /* 0x00000001ff0b7424 */ /* 0x000fe200078e00ff */
[----:B------:R-:W4:Y:S01]  /*3e20*/  LDCU UR37, c[0x0][0x370] ;  /* 0x00006e00ff2577ac */ /* 0x000f220008000800 */
[----:B------:R-:W-:Y:S01]  /*3e30*/  IMAD.MOV.U32 R10, RZ, RZ, RZ ;  /* 0x000000ffff0a7224 */ /* 0x000fe200078e00ff */
[----:B------:R-:W-:Y:S01]  /*3e40*/  MOV R3, 0x1000 ;  /* 0x0000100000037802 */ /* 0x000fe20000000f00 */
[----:B------:R-:W4:Y:S01]  /*3e50*/  LDCU.128 UR32, c[0x0][0xb10] ;  /* 0x00016200ff2077ac */ /* 0x000f220008000c00 */
[----:B------:R-:W1:Y:S01]  /*3e60*/  LDCU UR31, c[0x0][0x374] ;  /* 0x00006e80ff1f77ac */ /* 0x000e620008000800 */
[----:B------:R-:W1:Y:S01]  /*3e70*/  LDCU.64 UR28, c[0x0][0x890] ;  /* 0x00011200ff1c77ac */ /* 0x000e620008000a00 */
[----:B--2---:R-:W-:Y:S01]  /*3e80*/  UISETP.NE.U32.AND UP0, UPT, UR4, URZ, UPT ;  /* 0x000000ff0400728c */ /* 0x004fe2000bf05070 */
[----:B------:R-:W2:Y:S01]  /*3e90*/  LDCU UR15, c[0x0][0xb0c] ;  /* 0x00016180ff0f77ac */ /* 0x000ea20008000800 */
[----:B------:R-:W3:Y:S01]  /*3ea0*/  LDCU UR41, c[0x0][0xb20] ;  /* 0x00016400ff2977ac */ /* 0x000ee20008000800 */
[----:B------:R-:W3:Y:S01]  /*3eb0*/  LDCU UR4, c[0x0][0xb30] ;  /* 0x00016600ff0477ac */ /* 0x000ee20008000800 */
[----:B----4-:R-:W-:-:S02]  /*3ec0*/  UIMAD.WIDE.U32 UR6, UR37, UR32, URZ ;  /* 0x00000020250672a5 */ /* 0x010fc4000f8e00ff */
[----:B-1----:R-:W-:Y:S02]  /*3ed0*/  UIMAD.WIDE.U32 UR8, UR31, UR35, URZ ;  /* 0x000000231f0872a5 */ /* 0x002fe4000f8e00ff */
[----:B------:R-:W-:Y:S02]  /*3ee0*/  USEL UR40, URZ, 0x1, UP5 ;  /* 0x00000001ff287887 */ /* 0x000fe4000a800000 */
[----:B------:R-:W-:Y:S02]  /*3ef0*/  UISETP.NE.U32.AND UP6, UPT, UR28, URZ, UPT ;  /* 0x000000ff1c00728c */ /* 0x000fe4000bfc5070 */
[----:B------:R-:W-:Y:S01]  /*3f00*/  UISETP.NE.AND.EX UP5, UPT, UR5, URZ, UPT, UP0 ;  /* 0x000000ff0500728c */ /* 0x000fe2000bfa5300 */
[----:B------:R-:W-:Y:S01]  /*3f10*/  UMOV UR24, 0x400 ;  /* 0x0000040000187882 */ /* 0x000fe20000000000 */
[----:B------:R-:W-:Y:S01]  /*3f20*/  UISETP.NE.AND UP0, UPT, UR42, 0x1, UPT ;  /* 0x000000012a00788c */ /* 0x000fe2000bf05270 */
[----:B------:R-:W-:Y:S01]  /*3f30*/  UMOV UR6, UR7 ;  /* 0x0000000700067c82 */ /* 0x000fe20008000000 */
[----:B------:R-:W-:Y:S01]  /*3f40*/  UMOV UR38, UR9 ;  /* 0x0000000900267c82 */ /* 0x000fe20008000000 */
[----:B--2---:R-:W-:Y:S01]  /*3f50*/  UISETP.NE.AND UP0, UPT, UR15, 0x1, UPT ;  /* 0x000000010f00788c */ /* 0x004fe2000bf05270 */
[----:B------:R-:W-:Y:S01]  /*3f60*/  UMOV UR25, URZ ;  /* 0x000000ff00197c82 */ /* 0x000fe20008000000 */
[----:B------:R-:W-:-:S02]  /*3f70*/  UPLOP3.LUT UP4, UPT, UPT, UPT, UPT, 0x40, 0x4 ;  /* 0x000000000004789c */ /* 0x000fc40003f8e870 */
[----:B------:R-:W-:Y:S01]  /*3f80*/  UISETP.GE.AND UP2, UPT, UR42, 0x1, UPT ;  /* 0x000000012a00788c */ /* 0x000fe2000bf46270 */
[----:B------:R-:W1:Y:S01]  /*3f90*/  LDCU.64 UR16, c[0x0][0xb28] ;  /* 0x00016500ff1077ac */ /* 0x000e620008000a00 */
[----:B------:R-:W-:Y:S02]  /*3fa0*/  ULEA UR24, UR54, UR24, 0x18 ;  /* 0x0000001836187291 */ /* 0x000fe4000f8ec0ff */
[----:B------:R-:W-:Y:S02]  /*3fb0*/  UISETP.NE.AND.EX UP6, UPT, UR29, URZ, UPT, UP6 ;  /* 0x000000ff1d00728c */ /* 0x000fe4000bfc5360 */
[----:B------:R-:W-:Y:S02]  /*3fc0*/  USHF.R.U32.HI UR39, URZ, UR33, UR6 ;  /* 0x00000021ff277299 */ /* 0x000fe40008011606 */
[----:B---3--:R-:W-:Y:S02]  /*3fd0*/  USHF.R.U32.HI UR38, URZ, UR41, UR38 ;  /* 0x00000029ff267299 */ /* 0x008fe40008011626 */
[----:B------:R-:W-:-:S02]  /*3fe0*/  UISETP.NE.AND UP0, UPT, UR34, 0x1, UPT ;  /* 0x000000012200788c */ /* 0x000fc4000bf05270 */
[----:B------:R-:W-:-:S11]  /*3ff0*/  UISETP.NE.AND UP3, UPT, UR4, 0x1, UPT ;  /* 0x000000010400788c */ /* 0x000fd6000bf65270 */
.L_x_84:
[C---:B------:R-:W-:Y:S02]  /*4000*/  LEA R8, R10.reuse, UR24, 0x3 ;  /* 0x000000180a087c11 */ /* 0x040fe4000f8e18ff */
[----:B------:R-:W-:Y:S02]  /*4010*/  SHF.L.U32 R0, R9, 0x1f, RZ ;  /* 0x0000001f09007819 */ /* 0x000fe400000006ff */
[----:B------:R-:W-:Y:S02]  /*4020*/  LEA R4, R10, UR24, 0x4 ;  /* 0x000000180a047c11 */ /* 0x000fe4000f8e20ff */
[----:B--2---:R-:W2:Y:S02]  /*4030*/  SYNCS.PHASECHK.TRANS64.TRYWAIT P0, [R8+URZ+0x90], R0 ;  /* 0x00009000080075a7 */ /* 0x004ea400080011ff */
[----:B--2---:R-:W-:Y:S05]  /*4040*/  @!P0 BRA `(.L_x_76) ;  /* 0x0000003c00048947 */ /* 0x004fea0003800000 */
.L_x_152:
[----:B------:R-:W3:Y:S01]  /*4050*/  LDS.128 R4, [R4+0x120] ;  /* 0x0001200004047984 */ /* 0x000ee20000000c00 */
[----:B------:R-:W-:Y:S01]  /*4060*/  UISETP.GE.AND UP0, UPT, UR42, 0x1, UPT ;  /* 0x000000012a00788c */ /* 0x000fe2000bf06270 */
[----:B------:R-:W-:Y:S01]  /*4070*/  @!PT LDS RZ, [RZ] ;  /* 0x00000000fffff984 */ /* 0x000fe20000000800 */
[----:B------:R-:W-:Y:S01]  /*4080*/  @!PT LDS RZ, [RZ] ;  /* 0x00000000fffff984 */ /* 0x000fe20000000800 */
[----:B------:R-:W-:Y:S01]  /*4090*/  @!PT LDS RZ, [RZ] ;  /* 0x00000000fffff984 */ /* 0x000fe20000000800 */
[----:B------:R-:W-:Y:S01]  /*40a0*/  @!PT LDS RZ, [RZ] ;  /* 0x00000000fffff984 */ /* 0x000fe20000000800 */
[----:B------:R4:W-:Y:S06]  /*40b0*/  MEMBAR.ALL.CTA ;  /* 0x0000000000007992 */ /* 0x0009ec0000008000 */
[----:B----4-:R-:W4:Y:S01]  /*40c0*/  FENCE.VIEW.ASYNC.S ;  /* 0x00000000000073c6 */ /* 0x010f220000000000 */
[----:B---3--:R-:W-:Y:S11]  /*40d0*/  LOP3.LUT P0, RZ, R6, 0x1, RZ, 0xc0, !PT ;  /* 0x0000000106ff7812 */ /* 0x008ff6000780c0ff */
[----:B------:R-:W-:Y:S02]  /*40e0*/  @!UPT UIADD3 URZ, UPT, UPT, URZ, URZ, URZ ;  /* 0x000000fffffff290 */ /* 0x000fe4000fffe0ff */
[----:B----4-:R-:W-:Y:S01]  /*40f0*/  VOTEU.ANY UP2, P0 ;  /* 0x0000000000ff7886 */ /* 0x010fe20000040100 */
[----:B------:R-:W-:Y:S11]  /*4100*/  PLOP3.LUT P0, PT, PT, PT, UP2, 0x80, 0x8 ;  /* 0x000000000008781c */ /* 0x000ff60003f0f028 */
[----:B------:R-:W-:Y:S02]  /*4110*/  @!UPT UIADD3 URZ, UPT, UPT, URZ, URZ, URZ ;  /* 0x000000fffffff290 */ /* 0x000fe4000fffe0ff */
[----:B--2---:R-:W-:Y:S02]  /*4120*/  @P0 SHF.R.U32.HI R0, RZ, 0x10, R5 ;  /* 0x00000010ff000819 */ /* 0x004fe40000011605 */
[----:B------:R-:W-:Y:S02]  /*4130*/  @P0 MOV R2, R4 ;  /* 0x0000000400020202 */ /* 0x000fe40000000f00 */
[----:B------:R-:W-:Y:S01]  /*4140*/  @P0 R2UR UR4, R0 ;  /* 0x00000000000402ca */ /* 0x000fe200000e0000 */
[----:B------:R-:W-:Y:S01]  /*4150*/  VIADD R0, R8, 0xa0 ;  /* 0x000000a008007836 */ /* 0x000fe20000000000 */
[----:B------:R-:W-:Y:S02]  /*4160*/  @P0 LOP3.LUT R4, R5, 0xffff, RZ, 0xc0, !PT ;  /* 0x0000ffff05040812 */ /* 0x000fe400078ec0ff */
[----:B------:R-:W-:Y:S02]  /*4170*/  @P0 R2UR UR6, R2 ;  /* 0x00000000020602ca */ /* 0x000fe400000e0000 */
[----:B------:R-:W-:Y:S02]  /*4180*/  PRMT R0, RZ, 0x654, R0 ;  /* 0x00000654ff007816 */ /* 0x000fe40000000000 */
[----:B------:R-:W-:Y:S02]  /*4190*/  @P0 R2UR UR5, R4 ;  /* 0x00000000040502ca */ /* 0x000fe400000e0000 */
[----:B------:R2:W-:Y:S03]  /*41a0*/  SYNCS.ARRIVE.TRANS64.RED.A1T0 RZ, [R0+URZ], RZ ;  /* 0x000000ff00ff79a7 */ /* 0x0005e600081004ff */
[----:B------:R-:W-:Y:S04]  /*41b0*/  @UP2 UMOV UR27, UR4 ;  /* 0x00000004001b2c82 */ /* 0x000fe80008000000 */
[----:B------:R-:W-:Y:S04]  /*41c0*/  @UP2 UMOV UR14, UR6 ;  /* 0x00000006000e2c82 */ /* 0x000fe80008000000 */
[----:B------:R-:W-:Y:S01]  /*41d0*/  @UP2 UMOV UR13, UR5 ;  /* 0x00000005000d2c82 */ /* 0x000fe20008000000 */
[----:B------:R-:W-:Y:S05]  /*41e0*/  BRA.U !UP0, `(.L_x_77) ;  /* 0x0000000108c07547 */ /* 0x000fea000b800000 */
[----:B------:R-:W-:Y:S02]  /*41f0*/  UIMAD.WIDE.U32 UR8, UR13, UR35, URZ ;  /* 0x000000230d0872a5 */ /* 0x000fe4000f8e00ff */
[----:B------:R-:W-:Y:S02]  /*4200*/  UP2UR UR12, UPR, URZ, 0x4 ;  /* 0x00000004ff0c7883 */ /* 0x000fe40008000000 */
[----:B------:R-:W-:Y:S02]  /*4210*/  UISETP.NE.AND UP2, UPT, UR34, 0x1, UPT ;  /* 0x000000012200788c */ /* 0x000fe4000bf45270 */
[----:B------:R-:W-:Y:S02]  /*4220*/  UIMAD.WIDE.U32 UR10, UR14, UR32, URZ ;  /* 0x000000200e0a72a5 */ /* 0x000fe4000f8e00ff */
[----:B------:R-:W-:Y:S02]  /*4230*/  USEL UR4, UR31, UR38, !UP2 ;  /* 0x000000261f047287 */ /* 0x000fe4000d000000 */
[----:B------:R-:W-:Y:S02]  /*4240*/  UISETP.NE.AND UP0, UPT, UR15, 0x1, UPT ;  /* 0x000000010f00788c */ /* 0x000fe4000bf05270 */
[----:B------:R-:W-:Y:S02]  /*4250*/  UP2UR UR22, UPR, URZ, 0x2 ;  /* 0x00000002ff167883 */ /* 0x000fe40008000000 */
[----:B------:R-:W-:Y:S02]  /*4260*/  UISETP.NE.AND UP1, UPT, UR42, 0x1, UPT ;  /* 0x000000012a00788c */ /* 0x000fe4000bf25270 */
[----:B-1----:R-:W-:Y:S02]  /*4270*/  UIMAD.WIDE.U32 UR18, UR4, UR16, URZ ;  /* 0x00000010041272a5 */ /* 0x002fe4000f8e00ff */
[----:B------:R-:W-:Y:S01]  /*4280*/  USEL UR7, UR37, UR39, !UP0 ;  /* 0x0000002725077287 */ /* 0x000fe2000c000000 */
[----:B------:R-:W-:Y:S02]  /*4290*/  UMOV UR5, UR9 ;  /* 0x0000000900057c82 */ /* 0x000fe40008000000 */
[----:B------:R-:W-:Y:S02]  /*42a0*/  USHF.R.U32.HI UR6, URZ, UR41, UR5 ;  /* 0x00000029ff067299 */ /* 0x000fe40008011605 */
[----:B------:R-:W-:Y:S02]  /*42b0*/  UIMAD.WIDE.U32 UR20, UR7, UR16, URZ ;  /* 0x00000010071472a5 */ /* 0x000fe4000f8e00ff */
[----:B------:R-:W-:Y:S02]  /*42c0*/  USEL UR6, UR13, UR6, !UP2 ;  /* 0x000000060d067287 */ /* 0x000fe4000d000000 */
[----:B------:R-:W-:Y:S01]  /*42d0*/  UISETP.NE.AND UP2, UPT, UR12, URZ, UPT ;  /* 0x000000ff0c00728c */ /* 0x000fe2000bf45270 */
[----:B------:R-:W-:Y:S01]  /*42e0*/  UMOV UR5, UR11 ;  /* 0x0000000b00057c82 */ /* 0x000fe20008000000 */
[----:B------:R-:W-:Y:S02]  /*42f0*/  UIMAD.WIDE.U32 UR10, UR6, UR16, URZ ;  /* 0x00000010060a72a5 */ /* 0x000fe4000f8e00ff */
[----:B------:R-:W-:Y:S03]  /*4300*/  USHF.R.U32.HI UR8, URZ, UR33, UR5 ;  /* 0x00000021ff087299 */ /* 0x000fe60008011605 */
[----:B------:R-:W-:Y:S02]  /*4310*/  UMOV UR5, UR19 ;  /* 0x0000001300057c82 */ /* 0x000fe40008000000 */
[----:B------:R-:W-:Y:S03]  /*4320*/  @UP1 USHF.R.U32.HI UR4, URZ, UR17, UR5 ;  /* 0x00000011ff041299 */ /* 0x000fe60008011605 */
[----:B------:R-:W-:Y:S01]  /*4330*/  UMOV UR5, UR21 ;  /* 0x0000001500057c82 */ /* 0x000fe20008000000 */
[----:B------:R-:W-:Y:S02]  /*4340*/  UIMAD UR4, UR42, UR4, URZ ;  /* 0x000000042a0472a4 */ /* 0x000fe4000f8e02ff */
[----:B------:R-:W-:Y:S02]  /*4350*/  @UP1 USHF.R.U32.HI UR7, URZ, UR17, UR5 ;  /* 0x00000011ff071299 */ /* 0x000fe40008011605 */
[----:B------:R-:W-:Y:S02]  /*4360*/  USEL UR5, UR14, UR8, !UP0 ;  /* 0x000000080e057287 */ /* 0x000fe4000c000000 */
[----:B------:R-:W-:Y:S02]  /*4370*/  UIMAD UR8, UR42, UR7, URZ ;  /* 0x000000072a0872a4 */ /* 0x000fe4000f8e02ff */
[----:B------:R-:W-:Y:S03]  /*4380*/  UISETP.GE.AND UP0, UPT, UR6, UR4, UPT ;  /* 0x000000040600728c */ /* 0x000fe6000bf06270 */
[----:B------:R-:W-:Y:S01]  /*4390*/  UMOV UR4, UR11 ;  /* 0x0000000b00047c82 */ /* 0x000fe20008000000 */
[----:B------:R-:W-:Y:S02]  /*43a0*/  UISETP.GE.OR UP0, UPT, UR5, UR8, UP0 ;  /* 0x000000080500728c */ /* 0x000fe40008706670 */
[----:B------:R-:W-:Y:S02]  /*43b0*/  USHF.R.U32.HI UR4, URZ, UR17, UR4 ;  /* 0x00000011ff047299 */ /* 0x000fe40008011604 */
[----:B------:R-:W-:Y:S02]  /*43c0*/  UIMAD.WIDE.U32 UR8, UR5, UR16, URZ ;  /* 0x00000010050872a5 */ /* 0x000fe4000f8e00ff */
[----:B------:R-:W-:Y:S04]  /*43d0*/  USEL UR10, UR6, UR4, !UP1 ;  /* 0x00000004060a7287 */ /* 0x000fe8000c800000 */
[----:B------:R-:W-:Y:S01]  /*43e0*/  UIADD3 UR11, UPT, UPT, -UR10, URZ, URZ ;  /* 0x000000ff0a0b7290 */ /* 0x000fe2000fffe1ff */
[----:B------:R-:W-:Y:S02]  /*43f0*/  @!UP0 UMOV UR4, UR9 ;  /* 0x0000000900048c82 */ /* 0x000fe40008000000 */
[----:B------:R-:W-:Y:S02]  /*4400*/  @!UP0 USHF.R.U32.HI UR4, URZ, UR17, UR4 ;  /* 0x00000011ff048299 */ /* 0x000fe40008011604 */
[----:B------:R-:W-:Y:S02]  /*4410*/  UIMAD UR8, UR42, UR11, UR6 ;  /* 0x0000000b2a0872a4 */ /* 0x000fe4000f8e0206 */
[----:B------:R-:W-:Y:S02]  /*4420*/  @!UP0 USEL UR4, UR5, UR4, !UP1 ;  /* 0x0000000405048287 */ /* 0x000fe4000c800000 */
[----:B------:R-:W-:Y:S02]  /*4430*/  UISETP.NE.AND UP1, UPT, UR22, URZ, UPT ;  /* 0x000000ff1600728c */ /* 0x000fe4000bf25270 */
[----:B------:R-:W-:Y:S02]  /*4440*/  @!UP0 UIMAD UR8, UR7, UR8, UR4 ;  /* 0x00000008070882a4 */ /* 0x000fe4000f8e0204 */
[----:B------:R-:W-:Y:S02]  /*4450*/  @!UP0 UIADD3 UR9, UPT, UPT, UR10, -UR4, URZ ;  /* 0x800000040a098290 */ /* 0x000fe4000fffe0ff */
[----:B------:R-:W-:Y:S02]  /*4460*/  UIADD3 UR4, UPT, UPT, -UR5, URZ, URZ ;  /* 0x000000ff05047290 */ /* 0x000fe4000fffe1ff */
[----:B------:R-:W-:Y:S02]  /*4470*/  UIADD3 UR7, UPT, UPT, -UR6, URZ, URZ ;  /* 0x000000ff06077290 */ /* 0x000fe4000fffe1ff */
[----:B------:R-:W-:Y:S02]  /*4480*/  @!UP0 UIMAD UR6, UR9, UR42, UR5 ;  /* 0x0000002a090682a4 */ /* 0x000fe4000f8e0205 */
[----:B------:R-:W-:Y:S02]  /*4490*/  UIMAD UR14, UR15, UR4, UR14 ;  /* 0x000000040f0e72a4 */ /* 0x000fe4000f8e020e */
[----:B------:R-:W-:Y:S01]  /*44a0*/  UIMAD UR13, UR34, UR7, UR13 ;  /* 0x00000007220d72a4 */ /* 0x000fe2000f8e020d */
[----:B------:R-:W-:Y:S02]  /*44b0*/  @!UP0 UMOV UR5, UR8 ;  /* 0x0000000800058c82 */ /* 0x000fe40008000000 */
[----:B------:R-:W-:Y:S02]  /*44c0*/  UIMAD UR14, UR5, UR15, UR14 ;  /* 0x0000000f050e72a4 */ /* 0x000fe4000f8e020e */
[----:B------:R-:W-:Y:S11]  /*44d0*/  UIMAD UR13, UR6, UR34, UR13 ;  /* 0x00000022060d72a4 */ /* 0x000ff6000f8e020d */
[----:B------:R-:W-:Y:S01]  /*44e0*/  @!UPT UIADD3 URZ, UPT, UPT, URZ, URZ, URZ ;  /* 0x000000fffffff290 */ /* 0x000fe2000fffe0ff */
.L_x_77:
[----:B------:R-:W3:Y:S01]  /*44f0*/  @!UP3 LDCU.128 UR20, c[0x0][0xb10] ;  /* 0x00016200ff14b7ac */ /* 0x000ee20008000c00 */
[----:B------:R-:W-:Y:S04]  /*4500*/  ISETP.NE.U32.AND P0, PT, RZ, UR28, PT ;  /* 0x0000001cff007c0c */ /* 0x000fe8000bf05070 */
[----:B------:R-:W-:Y:S01]  /*4510*/  ISETP.NE.AND.EX P0, PT, RZ, UR29, PT, P0 ;  /* 0x0000001dff007c0c */ /* 0x000fe2000bf05300 */
[----:B------:R-:W4:Y:S01]  /*4520*/  @!UP3 LDCU UR5, c[0x0][0xb0c] ;  /* 0x00016180ff05b7ac */ /* 0x000f220008000800 */
[----:B------:R-:W-:Y:S02]  /*4530*/  USHF.L.U32 UR11, UR26, 0x6, URZ ;  /* 0x000000061a0b7899 */ /* 0x000fe400080006ff */
[----:B------:R-:W-:Y:S02]  /*4540*/  USHF.L.U32 UR10, UR30, 0x6, URZ ;  /* 0x000000061e0a7899 */ /* 0x000fe400080006ff */
[----:B---3--:R-:W-:Y:S07]  /*4550*/  UIMAD.WIDE.U32 UR6, UR14, UR20, URZ ;  /* 0x000000140e0672a5 */ /* 0x008fee000f8e00ff */
[----:B------:R-:W-:Y:S01]  /*4560*/  @!UP3 UMOV UR4, UR7 ;  /* 0x000000070004bc82 */ /* 0x000fe20008000000 */
[----:B----4-:R-:W-:Y:S02]  /*4570*/  @!UP3 UISETP.NE.AND UP0, UPT, UR5, 0x1, UPT ;  /* 0x000000010500b88c */ /* 0x010fe4000bf05270 */
[----:B------:R-:W-:Y:S02]  /*4580*/  @!UP3 USHF.R.U32.HI UR4, URZ, UR21, UR4 ;  /* 0x00000015ff04b299 */ /* 0x000fe40008011604 */
[----:B------:R-:W-:Y:S02]  /*4590*/  UIMAD.WIDE.U32 UR6, UR13, UR23, URZ ;  /* 0x000000170d0672a5 */ /* 0x000fe4000f8e00ff */
[----:B------:R-:W-:Y:S02]  /*45a0*/  @!UP3 USEL UR8, UR14, UR4, !UP0 ;  /* 0x000000040e08b287 */ /* 0x000fe4000c000000 */
[----:B------:R-:W-:Y:S03]  /*45b0*/  @!UP3 UISETP.NE.AND UP0, UPT, UR22, 0x1, UPT ;  /* 0x000000011600b88c */ /* 0x000fe6000bf05270 */
[----:B------:R-:W-:Y:S02]  /*45c0*/  @!UP3 UMOV UR6, UR7 ;  /* 0x000000070006bc82 */ /* 0x000fe40008000000 */
[----:B------:R-:W3:Y:S02]  /*45d0*/  @!UP3 LDCU UR4, c[0x0][0xb20] ;  /* 0x00016400ff04b7ac */ /* 0x000ee40008000800 */
[----:B---3--:R-:W-:Y:S04]  /*45e0*/  @!UP3 USHF.R.U32.HI UR6, URZ, UR4, UR6 ;  /* 0x00000004ff06b299 */ /* 0x008fe80008011606 */
[----:B------:R-:W-:Y:S04]  /*45f0*/  @!UP3 USEL UR6, UR13, UR6, !UP0 ;  /* 0x000000060d06b287 */ /* 0x000fe8000c000000 */
[----:B------:R-:W-:Y:S02]  /*4600*/  @!UP3 UIADD3 UR4, UPT, UPT, -UR8, UR6, URZ ;  /* 0x000000060804b290 */ /* 0x000fe4000fffe1ff */
[----:B------:R-:W-:Y:S02]  /*4610*/  @!UP3 UIADD3 UR6, UPT, UPT, UR8, -UR6, URZ ;  /* 0x800000060806b290 */ /* 0x000fe4000fffe0ff */
[----:B------:R-:W-:Y:S02]  /*4620*/  @!UP3 UIMAD UR14, UR4, UR5, UR14 ;  /* 0x00000005040eb2a4 */ /* 0x000fe4000f8e020e */
[----:B------:R-:W-:Y:S01]  /*4630*/  @!UP3 UIMAD UR13, UR6, UR22, UR13 ;  /* 0x00000016060db2a4 */ /* 0x000fe2000f8e020d */
[----:B------:R-:W-:Y:S11]  /*4640*/  BRA.U UP4, `(.L_x_78) ;  /* 0x0000000104107547 */ /* 0x000ff6000b800000 */
[----:B------:R-:W-:Y:S04]  /*4650*/  MOV R2, UR40 ;  /* 0x0000002800027c02 */ /* 0x000fe80008000f00 */
[----:B------:R-:W-:Y:S04]  /*4660*/  SHF.L.U32 R2, R2, 0x1f, RZ ;  /* 0x0000001f02027819 */ /* 0x000fe800000006ff */
[----:B------:R-:W3:Y:S02]  /*4670*/  SYNCS.PHASECHK.TRANS64.TRYWAIT P1, [UR24+0x88], R2 ;  /* 0x00008802ff0075a7 */ /* 0x000ee40008021118 */
[----:B---3--:R-:W-:Y:S05]  /*4680*/  @!P1 BRA `(.L_x_79) ;  /* 0x0000003400889947 */ /* 0x008fea0003800000 */
.L_x_78:
[----:B------:R-:W-:Y:S05]  /*4690*/  BRA.U !UP6, `(.L_x_80) ;  /* 0x000000010e387547 */ /* 0x000fea000b800000 */
[----:B------:R-:W-:Y:S01]  /*46a0*/  UPLOP3.LUT UP1, UPT, UPT, UPT, UP5, 0x80, 0x8 ;  /* 0x000000000008789c */ /* 0x000fe20003f2f050 */
[----:B--2---:R-:W-:Y:S01]  /*46b0*/  HFMA2 R0, -RZ, RZ, 0, 5.9604644775390625e-08 ;  /* 0x00000001ff007431 */ /* 0x004fe200000001ff */
[----:B------:R-:W2:Y:S01]  /*46c0*/  LDCU.64 UR8, c[0x0][0x358] ;  /* 0x00006b00ff0877ac */ /* 0x000ea20008000a00 */
[----:B------:R-:W-:Y:S03]  /*46d0*/  IMAD.MOV.U32 R45, RZ, RZ, 0x1 ;  /* 0x00000001ff2d7424 */ /* 0x000fe600078e00ff */
[----:B------:R-:W-:Y:S05]  /*46e0*/  PLOP3.LUT P1, PT, PT, PT, UP1, 0x80, 0x8 ;  /* 0x000000000008781c */ /* 0x000fea0003f2f018 */
[----:B------:R-:W3:Y:S01]  /*46f0*/  @UP1 LDCU.64 UR4, c[0x0][0x888] ;  /* 0x00011100ff0417ac */ /* 0x000ee20008000a00 */
[----:B------:R-:W-:Y:S07]  /*4700*/  @UP1 UIMAD UR6, UR36, UR28, URZ ;  /* 0x0000001c240612a4 */ /* 0x000fee000f8e02ff */
[----:B------:R-:W-:Y:S01]  /*4710*/  @!P1 PRMT R45, R0, 0x7610, R45 ;  /* 0x00007610002d9816 */ /* 0x000fe2000000002d */
[----:B---3--:R-:W-:Y:S06]  /*4720*/  @UP1 UIMAD.WIDE UR4, UR6, 0x4, UR4 ;  /* 0x00000004060418a5 */ /* 0x008fec000f8e0204 */
[----:B-----5:R-:W-:Y:S01]  /*4730*/  IMAD.U32 R26, RZ, RZ, UR4 ;  /* 0x00000004ff1a7e24 */ /* 0x020fe2000f8e00ff */
[----:B------:R-:W-:Y:S04]  /*4740*/  MOV R27, UR5 ;  /* 0x00000005001b7c02 */ /* 0x000fe80008000f00 */
[----:B------:R-:W3:Y:S01]  /*4750*/  @!UP1 LDCU UR4, c[0x0][0x880] ;  /* 0x00011000ff0497ac */ /* 0x000ee20008000800 */
[----:B--2---:R4:W5:Y:S02]  /*4760*/  @P1 LDG.E R26, desc[UR8][R26.64] ;  /* 0x000000081a1a1981 */ /* 0x004964000c1e1900 */
[----:B---34-:R-:W-:Y:S07]  /*4770*/  @!P1 IMAD.U32 R26, RZ, RZ, UR4 ;  /* 0x00000004ff1a9e24 */ /* 0x018fee000f8e00ff */
.L_x_80:
[----:B-----5:R-:W-:Y:S01]  /*4780*/  @!P0 FSETP.EQ.AND P2, PT, R26, RZ, PT ;  /* 0x000000ff1a00820b */ /* 0x020fe20003f42000 */
[----:B------:R-:W-:Y:S01]  /*4790*/  @!UPT UIADD3 URZ, UPT, UPT, URZ, URZ, URZ ;  /* 0x000000fffffff290 */ /* 0x000fe2000fffe0ff */
[----:B------:R-:W-:Y:S11]  /*47a0*/  @!P0 BRA `(.L_x_81) ;  /* 0x0000000000148947 */ /* 0x000ff60003800000 */
[----:B------:R-:W-:Y:S02]  /*47b0*/  LOP3.LUT P0, RZ, R45, 0xff, RZ, 0xc0, !PT ;  /* 0x000000ff2dff7812 */ /* 0x000fe4000780c0ff */
[----:B------:R-:W-:Y:S04]  /*47c0*/  PLOP3.LUT P2, PT, PT, PT, UP1, 0x80, 0x8 ;  /* 0x000000000008781c */ /* 0x000fe80003f4f018 */
[----:B------:R-:W-:Y:S07]  /*47d0*/  PLOP3.LUT P2, PT, P2, PT, PT, 0x8, 0x80 ;  /* 0x000000000080781c */ /* 0x000fee000174e170 */
[----:B------:R-:W-:Y:S11]  /*47e0*/  @P0 FSETP.EQ.AND P2, PT, R26, RZ, PT ;  /* 0x000000ff1a00020b */ /* 0x000ff60003f42000 */
[----:B------:R-:W-:Y:S02]  /*47f0*/  @!UPT UIADD3 URZ, UPT, UPT, URZ, URZ, URZ ;  /* 0x000000fffffff290 */ /* 0x000fe4000fffe0ff */
.L_x_81:
[----:B------:R-:W-:Y:S01]  /*4800*/  ULEA UR4, UR25, UR24, 0x3 ;  /* 0x0000001819047291 */ /* 0x000fe2000f8e18ff */
[----:B--2---:R-:W-:Y:S02]  /*4810*/  SHF.L.U32 R2, R11, 0x1f, RZ ;  /* 0x0000001f0b027819 */ /* 0x004fe400000006ff */
[----:B------:R-:W-:Y:S04]  /*4820*/  ELECT P1, URZ, PT ;  /* 0x0000000000ff782f */ /* 0x000fe80003820000 */
[----:B------:R-:W-:Y:S02]  /*4830*/  PLOP3.LUT P1, PT, P2, P1, PT, 0xf2, 0x2f ;  /* 0x00000000002f781c */ /* 0x000fe40001723e72 */
[----:B------:R-:W2:Y:S02]  /*4840*/  SYNCS.PHASECHK.TRANS64.TRYWAIT P0, [UR4+0x68], R2 ;  /* 0x00006802ff0075a7 */ /* 0x000ea40008001104 */
[----:B--2---:R-:W-:Y:S09]  /*4850*/  @!P0 BRA `(.L_x_82) ;  /* 0x00000034002c8947 */ /* 0x004ff20003800000 */
.L_x_155:
[----:B------:R-:W-:Y:S01]  /*4860*/  VOTEU.ALL UP0, P1 ;  /* 0x0000000000ff7886 */ /* 0x000fe20000800000 */
[----:B--2---:R-:W-:Y:S01]  /*4870*/  @!P1 IADD3 R2, P0, PT, R12, 0x580, RZ ;  /* 0x000005800c029810 */ /* 0x004fe20007f1e0ff */
[----:B------:R-:W-:Y:S01]  /*4880*/  UIADD3 UR9, UPT, UPT, UR4, 0x50, URZ ;  /* 0x0000005004097890 */ /* 0x000fe2000fffe0ff */
[----:B------:R-:W-:Y:S01]  /*4890*/  VIADD R10, R10, 0x1 ;  /* 0x000000010a0a7836 */ /* 0x000fe20000000000 */
[----:B------:R-:W-:Y:S01]  /*48a0*/  UMOV UR22, 0x0 ;  /* 0x0000000000167882 */ /* 0x000fe20000000000 */
[----:B------:R-:W-:Y:S01]  /*48b0*/  @!UP0 ULEA UR5, UR25, UR24, 0xc ;  /* 0x0000001819058291 */ /* 0x000fe2000f8e60ff */
[----:B------:R-:W-:Y:S01]  /*48c0*/  @!P1 IMAD.X R0, RZ, RZ, R13, P0 ;  /* 0x000000ffff009224 */ /* 0x000fe200000e060d */
[----:B------:R-:W-:Y:S01]  /*48d0*/  @!P1 R2UR UR7, R2 ;  /* 0x00000000020792ca */ /* 0x000fe200000e0000 */
[----:B------:R-:W-:Y:S01]  /*48e0*/  @!P1 IMAD.MOV.U32 R2, RZ, RZ, 0x1000 ;  /* 0x00001000ff029424 */ /* 0x000fe200078e00ff */
[----:B------:R-:W-:Y:S02]  /*48f0*/  @!UP0 UIADD3 UR8, UPT, UPT, UR5, 0x200, URZ ;  /* 0x0000020005088890 */ /* 0x000fe4000fffe0ff */
[----:B------:R-:W-:Y:S01]  /*4900*/  UIADD3 UR5, UPT, UPT, UR25, 0x1, URZ ;  /* 0x0000000119057890 */ /* 0x000fe2000fffe0ff */
[----:B------:R-:W-:Y:S01]  /*4910*/  UMOV UR23, 0x10000000 ;  /* 0x1000000000177882 */ /* 0x000fe20000000000 */
[----:B------:R-:W-:Y:S02]  /*4920*/  UMOV UR12, UR36 ;  /* 0x00000024000c7c82 */ /* 0x000fe40008000000 */
[----:B------:R-:W-:Y:S04]  /*4930*/  UISETP.NE.AND UP0, UPT, UR5, 0x3, UPT ;  /* 0x000000030500788c */ /* 0x000fe8000bf05270 */
[----:B------:R-:W-:Y:S01]  /*4940*/  USEL UR6, UR5, URZ, UP0 ;  /* 0x000000ff05067287 */ /* 0x000fe20008000000 */
[----:B------:R-:W-:Y:S01]  /*4950*/  @!P1 R2UR UR5, R0 ;  /* 0x00000000000592ca */ /* 0x000fe200000e0000 */
[----:B------:R-:W-:Y:S01]  /*4960*/  IMAD.U32 R4, RZ, RZ, UR7 ;  /* 0x00000007ff047e24 */ /* 0x000fe2000f8e00ff */
[----:B------:R-:W-:Y:S02]  /*4970*/  USEL UR20, URZ, 0x1, UP0 ;  /* 0x00000001ff147887 */ /* 0x000fe40008000000 */
[----:B------:R-:W-:Y:S01]  /*4980*/  VOTEU.ALL UP0, P1 ;  /* 0x0000000000ff7886 */ /* 0x000fe20000800000 */
[----:B------:R-:W-:Y:S01]  /*4990*/  UPRMT UR7, UR54, 0x654, UR9 ;  /* 0x0000065436077896 */ /* 0x000fe20008000009 */
[----:B------:R-:W-:Y:S02]  /*49a0*/  @!P1 R2UR UR18, R4 ;  /* 0x00000000041292ca */ /* 0x000fe400000e0000 */
[----:B------:R-:W-:Y:S04]  /*49b0*/  LOP3.LUT R11, R11, UR20, RZ, 0x3c, !PT ;  /* 0x000000140b0b7c12 */ /* 0x000fe8000f8e3cff */
[----:B------:R-:W-:Y:S01]  /*49c0*/  SHF.L.U32 R0, R11, 0x1f, RZ ;  /* 0x0000001f0b007819 */ /* 0x000fe200000006ff */
[----:B------:R-:W-:Y:S01]  /*49d0*/  IMAD.U32 R5, RZ, RZ, UR5 ;  /* 0x00000005ff057e24 */ /* 0x000fe2000f8e00ff */
[----:B------:R-:W-:Y:S04]  /*49e0*/  ULEA UR5, UR6, UR24, 0x3 ;  /* 0x0000001806057291 */ /* 0x000fe8000f8e18ff */
[----:B------:R-:W-:Y:S11]  /*49f0*/  @!P1 R2UR UR19, R5 ;  /* 0x00000000051392ca */ /* 0x000ff600000e0000 */
[----:B------:R-:W-:Y:S02]  /*4a00*/  @!UPT UIADD3 URZ, UPT, UPT, URZ, URZ, URZ ;  /* 0x000000fffffff290 */ /* 0x000fe4000fffe0ff */
[----:B------:R2:W-:Y:S01]  /*4a10*/  @!UP0 UTMALDG.3D [UR8], [UR18], desc[UR22] ;  /* 0x00001608120085b4 */ /* 0x0005e20008011000 */
[----:B------:R2:W-:Y:S01]  /*4a20*/  @!P1 SYNCS.ARRIVE.TRANS64.RED.A0TR RZ, [UR4+0x50], R2 ;  /* 0x00005002ffff99a7 */ /* 0x0005e20008300404 */
[----:B------:R-:W-:Y:S01]  /*4a30*/  SYNCS.ARRIVE.TRANS64.RED.A1T0 RZ, [UR7], RZ ;  /* 0x000000ffffff79a7 */ /* 0x000fe20008100407 */
[----:B------:R-:W3:Y:S02]  /*4a40*/  SYNCS.PHASECHK.TRANS64.TRYWAIT P0, [UR5+0x68], R0 ;  /* 0x00006800ff0075a7 */ /* 0x000ee40008001105 */
[----:B--23--:R-:W-:Y:S05]  /*4a50*/  @!P0 BRA `(.L_x_83) ;  /* 0x0000003000c48947 */ /* 0x00cfea0003800000 */
.L_x_157:
[----:B------:R-:W-:Y:S01]  /*4a60*/  UIADD3 UR9, UPT, UPT, UR5, 0x50, URZ ;  /* 0x0000005005097890 */ /* 0x000fe2000fffe0ff */
[----:B--2---:R-:W-:Y:S01]  /*4a70*/  @!P1 IADD3 R2, P0, PT, R12, 0x580, RZ ;  /* 0x000005800c029810 */ /* 0x004fe20007f1e0ff */
[----:B------:R-:W-:Y:S01]  /*4a80*/  UPLOP3.LUT UP4, UPT, UPT, UPT, UPT, 0x80, 0x8 ;  /* 0x000000000008789c */ /* 0x000fe20003f8f070 */
[----:B------:R-:W-:Y:S01]  /*4a90*/  R2UR UR22, R47 ;  /* 0x000000002f1672ca */ /* 0x000fe200000e0000 */
[----:B------:R-:W-:Y:S01]  /*4aa0*/  UMOV UR20, 0x0 ;  /* 0x0000000000147882 */ /* 0x000fe20000000000 */
[----:B------:R-:W-:Y:S01]  /*4ab0*/  UMOV UR21, 0x10000000 ;  /* 0x1000000000157882 */ /* 0x000fe20000000000 */
[----:B------:R-:W-:Y:S01]  /*4ac0*/  UMOV UR12, UR36 ;  /* 0x00000024000c7c82 */ /* 0x000fe20008000000 */
[----:B------:R-:W-:Y:S01]  /*4ad0*/  VOTEU.ALL UP0, P1 ;  /* 0x0000000000ff7886 */ /* 0x000fe20000800000 */
[----:B------:R-:W-:Y:S01]  /*4ae0*/  @!P1 IMAD.X R0, RZ, RZ, R13, P0 ;  /* 0x000000ffff009224 */ /* 0x000fe200000e060d */
[----:B------:R-:W-:Y:S01]  /*4af0*/  R2UR UR19, R48 ;  /* 0x00000000301372ca */ /* 0x000fe200000e0000 */
[----:B------:R-:W-:Y:S01]  /*4b00*/  UMOV UR36, UR27 ;  /* 0x0000001b00247c82 */ /* 0x000fe20008000000 */
[C---:B------:R-:W-:Y:S01]  /*4b10*/  ISETP.NE.AND P0, PT, R10.reuse, 0x2, PT ;  /* 0x000000020a00780c */ /* 0x040fe20003f05270 */
[----:B------:R-:W-:Y:S02]  /*4b20*/  @!UP0 ULEA UR4, UR6, UR24, 0xc ;  /* 0x0000001806048291 */ /* 0x000fe4000f8e60ff */
[----:B------:R-:W-:Y:S01]  /*4b30*/  @!UP0 UIADD3 UR10, UPT, UPT, UR10, 0x20, URZ ;  /* 0x000000200a0a8890 */ /* 0x000fe2000fffe0ff */
[----:B------:R-:W-:Y:S01]  /*4b40*/  SEL R10, R10, RZ, P0 ;  /* 0x000000ff0a0a7207 */ /* 0x000fe20000000000 */
[----:B------:R-:W-:Y:S02]  /*4b50*/  @!UP0 UIADD3 UR8, UPT, UPT, UR4, 0x200, URZ ;  /* 0x0000020004088890 */ /* 0x000fe4000fffe0ff */
[----:B------:R-:W-:Y:S01]  /*4b60*/  UIADD3 UR4, UPT, UPT, UR6, 0x1, URZ ;  /* 0x0000000106047890 */ /* 0x000fe2000fffe0ff */
[----:B------:R-:W-:Y:S01]  /*4b70*/  @!P1 R2UR UR6, R2 ;  /* 0x00000000020692ca */ /* 0x000fe200000e0000 */
[----:B------:R-:W-:Y:S02]  /*4b80*/  UIADD3 UR30, UPT, UPT, UR13, UR22, URZ ;  /* 0x000000160d1e7290 */ /* 0x000fe4000fffe0ff */
[----:B------:R-:W-:Y:S02]  /*4b90*/  UISETP.NE.AND UP0, UPT, UR4, 0x3, UPT ;  /* 0x000000030400788c */ /* 0x000fe4000bf05270 */
[----:B------:R-:W-:Y:S02]  /*4ba0*/  UIADD3 UR26, UPT, UPT, UR14, UR19, URZ ;  /* 0x000000130e1a7290 */ /* 0x000fe4000fffe0ff */
[----:B------:R-:W-:Y:S01]  /*4bb0*/  USEL UR25, UR4, URZ, UP0 ;  /* 0x000000ff04197287 */ /* 0x000fe20008000000 */
[----:B------:R-:W-:Y:S01]  /*4bc0*/  @!P1 R2UR UR4, R0 ;  /* 0x00000000000492ca */ /* 0x000fe200000e0000 */
[----:B------:R-:W-:Y:S01]  /*4bd0*/  USEL UR18, URZ, 0x1, UP0 ;  /* 0x00000001ff127887 */ /* 0x000fe20008000000 */
[----:B------:R-:W-:Y:S01]  /*4be0*/  SEL R0, RZ, 0x1, P0 ;  /* 0x00000001ff007807 */ /* 0x000fe20000000000 */
[----:B------:R-:W-:Y:S02]  /*4bf0*/  VOTEU.ALL UP0, P1 ;  /* 0x0000000000ff7886 */ /* 0x000fe40000800000 */
[----:B------:R-:W-:Y:S01]  /*4c00*/  IMAD.U32 R4, RZ, RZ, UR6 ;  /* 0x00000006ff047e24 */ /* 0x000fe2000f8e00ff */
[----:B------:R-:W-:Y:S02]  /*4c10*/  LOP3.LUT R9, R9, R0, RZ, 0x3c, !PT ;  /* 0x0000000009097212 */ /* 0x000fe400078e3cff */
[----:B------:R-:W-:Y:S02]  /*4c20*/  LOP3.LUT R11, R11, UR18, RZ, 0x3c, !PT ;  /* 0x000000120b0b7c12 */ /* 0x000fe4000f8e3cff */
[----:B------:R-:W-:Y:S03]  /*4c30*/  @!P1 R2UR UR6, R4 ;  /* 0x00000000040692ca */ /* 0x000fe600000e0000 */
[----:B------:R-:W-:Y:S01]  /*4c40*/  IMAD.U32 R5, RZ, RZ, UR4 ;  /* 0x00000004ff057e24 */ /* 0x000fe2000f8e00ff */
[----:B------:R-:W-:Y:S04]  /*4c50*/  UPRMT UR4, UR54, 0x654, UR9 ;  /* 0x0000065436047896 */ /* 0x000fe80008000009 */
[----:B------:R-:W-:Y:S11]  /*4c60*/  @!P1 R2UR UR7, R5 ;  /* 0x00000000050792ca */ /* 0x000ff600000e0000 */
[----:B------:R-:W-:Y:S02]  /*4c70*/  @!UPT UIADD3 URZ, UPT, UPT, URZ, URZ, URZ ;  /* 0x000000fffffff290 */ /* 0x000fe4000fffe0ff */
[----:B------:R2:W-:Y:S01]  /*4c80*/  @!UP0 UTMALDG.3D [UR8], [UR6], desc[UR20] ;  /* 0x00001408060085b4 */ /* 0x0005e20008011000 */
[----:B------:R2:W-:Y:S01]  /*4c90*/  @!P1 SYNCS.ARRIVE.TRANS64.RED.A0TR RZ, [UR5+0x50], R3 ;  /* 0x00005003ffff99a7 */ /* 0x0005e20008300405 */
[----:B------:R-:W-:Y:S01]  /*4ca0*/  SYNCS.ARRIVE.TRANS64.RED.A1T0 RZ, [UR4], RZ ;  /* 0x000000ffffff79a7 */ /* 0x000fe20008100404 */
[----:B------:R-:W-:Y:S05]  /*4cb0*/  BRA.U UP2, `(.L_x_84) ;  /* 0xfffffff102d07547 */ /* 0x000fea000b83ffff */
[----:B------:R-:W-:Y:S01]  /*4cc0*/  UIADD3 UR24, UPT, UPT, UR24, 0x68, URZ ;  /* 0x0000006818187890 */ /* 0x000fe2000fffe0ff */
[----:B------:R-:W-:-:S03]  /*4cd0*/  SHF.L.U32 R2, R11, 0x1f, RZ ;  /* 0x0000001f0b027819 */ /* 0x000fc600000006ff */
[----:B------:R-:W-:-:S09]  /*4ce0*/  ULEA UR4, UR25, UR24, 0x3 ;  /* 0x0000001819047291 */ /* 0x000fd2000f8e18ff */
[----:B------:R-:W3:Y:S02]  /*4cf0*/  SYNCS.PHASECHK.TRANS64.TRYWAIT P0, [UR4], R2 ;  /* 0x00000002ff0075a7 */ /* 0x000ee40008001104 */
[----:B---3--:R-:W-:Y:S05]  /*4d00*/  @!P0 BRA `(.L_x_85) ;  /* 0x0000003000308947 */ /* 0x008fea0003800000 */
.L_x_159:
[----:B------:R-:W-:-:S04]  /*4d10*/  UIADD3 UR4, UPT, UPT, UR25, 0x1, URZ ;  /* 0x0000000119047890 */ /* 0x000fc8000fffe0ff */
[----:B------:R-:W-:-:S04]  /*4d20*/  UISETP.NE.AND UP0, UPT, UR4, 0x3, UPT ;  /* 0x000000030400788c */ /* 0x000fc8000bf05270 */
[----:B--2---:R-:W-:Y:S02]  /*4d30*/  USEL UR6, URZ, 0x1, UP0 ;  /* 0x00000001ff067887 */ /* 0x004fe40008000000 */
[----:B------:R-:W-:-:S04]  /*4d40*/  USEL UR4, UR4, URZ, UP0 ;  /* 0x000000ff04047287 */ /* 0x000fc80008000000 */
[----:B------:R-:W-:Y:S01]  /*4d50*/  ULEA UR5, UR4, UR24, 0x3 ;  /* 0x0000001804057291 */ /* 0x000fe2000f8e18ff */
[----:B------:R-:W-:-:S04]  /*4d60*/  LOP3.LUT R11, R11, UR6, RZ, 0x3c, !PT ;  /* 0x000000060b0b7c12 */ /* 0x000fc8000f8e3cff */
[----:B---3--:R-:W-:-:S04]  /*4d70*/  SHF.L.U32 R2, R11, 0x1f, RZ ;  /* 0x0000001f0b027819 */ /* 0x008fc800000006ff */
[----:B------:R-:W2:Y:S02]  /*4d80*/  SYNCS.PHASECHK.TRANS64.TRYWAIT P0, [UR5], R2 ;  /* 0x00000002ff0075a7 */ /* 0x000ea40008001105 */
[----:B--2---:R-:W-:Y:S05]  /*4d90*/  @!P0 BRA `(.L_x_86) ;  /* 0x0000003000248947 */ /* 0x004fea0003800000 */
.L_x_161:
[----:B------:R-:W-:-:S04]  /*4da0*/  UIADD3 UR4, UPT, UPT, UR4, 0x1, URZ ;  /* 0x0000000104047890 */ /* 0x000fc8000fffe0ff */
[----:B------:R-:W-:-:S04]  /*4db0*/  UISETP.NE.AND UP0, UPT, UR4, 0x3, UPT ;  /* 0x000000030400788c */ /* 0x000fc8000bf05270 */
[----:B------:R-:W-:Y:S02]  /*4dc0*/  USEL UR5, URZ, 0x1, UP0 ;  /* 0x00000001ff057887 */ /* 0x000fe40008000000 */
[----:B------:R-:W-:-:S04]  /*4dd0*/  USEL UR4, UR4, URZ, UP0 ;  /* 0x000000ff04047287 */ /* 0x000fc80008000000 */
[----:B------:R-:W-:Y:S01]  /*4de0*/  ULEA UR4, UR4, UR24, 0x3 ;  /* 0x0000001804047291 */ /* 0x000fe2000f8e18ff */
[----:B--2---:R-:W-:-:S04]  /*4df0*/  LOP3.LUT R2, R11, UR5, RZ, 0x3c, !PT ;  /* 0x000000050b027c12 */ /* 0x004fc8000f8e3cff */
[----:B------:R-:W-:Y:S01]  /*4e00*/  SHF.L.U32 R2, R2, 0x1f, RZ ;  /* 0x0000001f02027819 */ /* 0x000fe200000006ff */
[----:B------:R-:W-:-:S07]  /*4e10*/  IMAD.U32 R0, RZ, RZ, UR4 ;  /* 0x00000004ff007e24 */ /* 0x000fce000f8e00ff */
.L_x_87:
[----:B--2---:R2:W3:Y:S02]  /*4e20*/  SYNCS.PHASECHK.TRANS64.TRYWAIT P0, [R0+URZ], R2 ;  /* 0x00000002000075a7 */ /* 0x0044e400080011ff */
[----:B---3--:R-:W-:Y:S05]  /*4e30*/  @!P0 NANOSLEEP.SYNCS 0x989680 ;  /* 0x009896800000895d */ /* 0x008fea0003900000 */
[----:B------:R-:W3:Y:S02]  /*4e40*/  @!P0 SYNCS.PHASECHK.TRANS64 P0, [R0+URZ], R2 ;  /* 0x00000002000085a7 */ /* 0x000ee400080010ff */
[----:B-1-3--:R-:W-:Y:S05]  /*4e50*/  @P0 EXIT ;  /* 0x000000000000094d */ /* 0x00afea0003800000 */
[----:B------:R-:W-:Y:S05]  /*4e60*/  BRA `(.L_x_87) ;  /* 0xfffffffc00ec7947 */ /* 0x000fea000383ffff */
.L_x_75:
[----:B------:R-:W-:-:S06]  /*4e70*/  UISETP.GE.AND UP0, UPT, UR18, 0x4, UPT ;  /* 0x000000041200788c */ /* 0x000fcc000bf06270 */
[----:B------:R-:W-:-:S13]  /*4e80*/  PLOP3.LUT P0, PT, PT, PT, UP0, 0x80, 0x8 ;  /* 0x000000000008781c */ /* 0x000fda0003f0f008 */
[----:B-1----:R-:W-:Y:S05]  /*4e90*/  @!P0 EXIT ;  /* 0x000000000000894d */ /* 0x002fea0003800000 */
[----:B------:R-:W-:Y:S01]  /*4ea0*/  BAR.SYNC.DEFER_BLOCKING 0x6, 0xa0 ;  /* 0x0182800000007b1d */ /* 0x000fe20000010000 */
[C---:B------:R-:W-:Y:S01]  /*4eb0*/  IMAD.SHL.U32 R3, R55.reuse, 0x20, RZ ;  /* 0x0000002037037824 */ /* 0x040fe200078e00ff */
[----:B------:R-:W-:Y:S01]  /*4ec0*/  SHF.R.U32.HI R4, RZ, 0x1, R55 ;  /* 0x00000001ff047819 */ /* 0x000fe20000011637 */
[C---:B------:R-:W-:Y:S01]  /*4ed0*/  IMAD.SHL.U32 R2, R55.reuse, 0x10, RZ ;  /* 0x0000001037027824 */ /* 0x040fe200078e00ff */
[C---:B------:R-:W-:Y:S01]  /*4ee0*/  LOP3.LUT P0, RZ, R55.reuse, 0x4, RZ, 0xc0, !PT ;  /* 0x0000000437ff7812 */ /* 0x040fe2000780c0ff */
[----:B------:R-:W-:Y:S01]  /*4ef0*/  IMAD.U32 R23, R55, 0x10000, RZ ;  /* 0x0001000037177824 */ /* 0x000fe200078e00ff */
[----:B------:R-:W-:Y:S01]  /*4f00*/  UMOV UR44, 0x400 ;  /* 0x00000400002c7882 */ /* 0x000fe20000000000 */
[----:B------:R-:W1:Y:S01]  /*4f10*/  LDCU.64 UR4, c[0x0][0x890] ;  /* 0x00011200ff0477ac */ /* 0x000e620008000a00 */
[----:B------:R-:W2:Y:S01]  /*4f20*/  LDC.64 R42, c[0x0][0x8b0] ;  /* 0x00022c00ff2a7b82 */ /* 0x000ea20000000a00 */
[----:B------:R-:W-:Y:S01]  /*4f30*/  LOP3.LUT R5, R3, 0xc0, RZ, 0xc0, !PT ;  /* 0x000000c003057812 */ /* 0x000fe200078ec0ff */
[----:B------:R-:W-:Y:S01]  /*4f40*/  IMAD.SHL.U32 R44, R55, 0x4, RZ ;  /* 0x00000004372c7824 */ /* 0x000fe200078e00ff */
[----:B------:R-:W-:Y:S01]  /*4f50*/  ULEA UR44, UR54, UR44, 0x18 ;  /* 0x0000002c362c7291 */ /* 0x000fe2000f8ec0ff */
[----:B------:R-:W-:Y:S01]  /*4f60*/  LOP3.LUT R2, R2, 0x600, RZ, 0xc0, !PT ;  /* 0x0000060002027812 */ /* 0x000fe200078ec0ff */
[----:B------:R-:W-:Y:S01]  /*4f70*/  IMAD.MOV.U32 R54, RZ, RZ, 0x10 ;  /* 0x00000010ff367424 */ /* 0x000fe200078e00ff */
[----:B------:R-:W-:Y:S01]  /*4f80*/  LOP3.LUT R4, R5, 0x8, R4, 0xf8, !PT ;  /* 0x0000000805047812 */ /* 0x000fe200078ef804 */
[----:B------:R-:W-:Y:S01]  /*4f90*/  IMAD.MOV.U32 R22, RZ, RZ, RZ ;  /* 0x000000ffff167224 */ /* 0x000fe200078e00ff */
[----:B------:R-:W3:Y:S01]  /*4fa0*/  LDC.64 R40, c[0x0][0x8a8] ;  /* 0x00022a00ff287b82 */ /* 0x000ee20000000a00 */
[----:B------:R-:W-:-:S02]  /*4fb0*/  LOP3.LUT R2, R2, 0x20, R3, 0xf8, !PT ;  /* 0x0000002002027812 */ /* 0x000fc400078ef803 */
[----:B------:R-:W-:Y:S02]  /*4fc0*/  CS2R R52, SRZ ;  /* 0x0000000000347805 */ /* 0x000fe4000001ff00 */
[----:B------:R-:W-:Y:S01]  /*4fd0*/  LOP3.LUT R23, R23, 0x600000, RZ, 0xc0, !PT ;  /* 0x0060000017177812 */ /* 0x000fe200078ec0ff */
[----:B------:R-:W-:Y:S01]  /*4fe0*/  IMAD.MOV.U32 R51, RZ, RZ, RZ ;  /* 0x000000ffff337224 */ /* 0x000fe200078e00ff */
[----:B------:R-:W-:Y:S01]  /*4ff0*/  LOP3.LUT R44, R4, 0x18, R44, 0x78, !PT ;  /* 0x00000018042c7812 */ /* 0x000fe200078e782c */
[----:B------:R-:W4:Y:S01]  /*5000*/  LDCU UR63, c[0x0][0x370] ;  /* 0x00006e00ff3f77ac */ /* 0x000f220008000800 */
[----:B------:R-:W-:Y:S01]  /*5010*/  LOP3.LUT R2, R2, 0x100, R3, 0xf8, !PT ;  /* 0x0000010002027812 */ /* 0x000fe200078ef803 */
[----:B------:R-:W4:Y:S01]  /*5020*/  LDS R0, [UR44+0x140] ;  /* 0x0001402cff007984 */ /* 0x000f220008000800 */
[----:B-1----:R-:W-:Y:S01]  /*5030*/  IMAD.U32 R57, RZ, RZ, UR4 ;  /* 0x00000004ff397e24 */ /* 0x002fe2000f8e00ff */
[----:B------:R-:W-:Y:S01]  /*5040*/  UIADD3 UR4, UPT, UPT, UR44, 0x200, URZ ;  /* 0x000002002c047890 */ /* 0x000fe2000fffe0ff */
[----:B------:R-:W-:Y:S01]  /*5050*/  LOP3.LUT R44, R2, R44, RZ, 0xfc, !PT ;  /* 0x0000002c022c7212 */ /* 0x000fe200078efcff */
[----:B------:R-:W-:Y:S01]  /*5060*/  IMAD.U32 R56, RZ, RZ, UR5 ;  /* 0x00000005ff387e24 */ /* 0x000fe2000f8e00ff */
[----:B------:R-:W-:Y:S01]  /*5070*/  LOP3.LUT R55, R55, 0x60, RZ, 0xc0, !PT ;  /* 0x0000006037377812 */ /* 0x000fe200078ec0ff */
[----:B------:R-:W1:Y:S01]  /*5080*/  LDCU UR43, c[0x0][0xb0c] ;  /* 0x00016180ff2b77ac */ /* 0x000e620008000800 */
[----:B------:R-:W-:Y:S01]  /*5090*/  SEL R54, R54, 0xfffffff0, !P0 ;  /* 0xfffffff036367807 */ /* 0x000fe20004000000 */
[----:B------:R-:W-:Y:S01]  /*50a0*/  IMAD.U32 R59, RZ, RZ, UR4 ;  /* 0x00000004ff3b7e24 */ /* 0x000fe2000f8e00ff */
[----:B------:R-:W1:Y:S01]  /*50b0*/  LDCU UR39, c[0x0][0xb30] ;  /* 0x00016600ff2777ac */ /* 0x000e620008000800 */
[----:B------:R-:W1:Y:S01]  /*50c0*/  LDCU.64 UR60, c[0x0][0x888] ;  /* 0x00011100ff3c77ac */ /* 0x000e620008000a00 */
[----:B------:R-:W1:Y:S01]  /*50d0*/  LDCU.64 UR40, c[0x0][0xb28] ;  /* 0x00016500ff2877ac */ /* 0x000e620008000a00 */
[----:B------:R-:W1:Y:S01]  /*50e0*/  LDCU.128 UR56, c[0x0][0xb10] ;  /* 0x00016200ff3877ac */ /* 0x000e620008000c00 */
[----:B------:R-:W1:Y:S01]  /*50f0*/  LDCU UR62, c[0x0][0x374] ;  /* 0x00006e80ff3e77ac */ /* 0x000e620008000800 */
[----:B------:R-:W-:Y:S01]  /*5100*/  UMOV UR55, 0x1 ;  /* 0x0000000100377882 */ /* 0x000fe20000000000 */
[----:B------:R-:W-:Y:S01]  /*5110*/  UMOV UR46, URZ ;  /* 0x000000ff002e7c82 */ /* 0x000fe20008000000 */
[----:B------:R-:W-:Y:S01]  /*5120*/  UMOV UR53, URZ ;  /* 0x000000ff00357c82 */ /* 0x000fe20008000000 */
[----:B------:R-:W-:Y:S01]  /*5130*/  UMOV UR52, URZ ;  /* 0x000000ff00347c82 */ /* 0x000fe20008000000 */
[----:B-1234-:R-:W-:-:S07]  /*5140*/  IMAD.IADD R23, R0, 0x1, R23 ;  /* 0x0000000100177824 */ /* 0x01efce00078e0217 */
.L_x_118:
[C---:B------:R-:W-:Y:S02]  /*5150*/  LEA R0, R51.reuse, UR44, 0x3 ;  /* 0x0000002c33007c11 */ /* 0x040fe4000f8e18ff */
[----:B------:R-:W-:Y:S02]  /*5160*/  SHF.L.U32 R2, R52, 0x1f, RZ ;  /* 0x0000001f34027819 */ /* 0x000fe400000006ff */
[----:B-1----:R-:W-:Y:S02]  /*5170*/  LEA R4, R51, UR44, 0x4 ;  /* 0x0000002c33047c11 */ /* 0x002fe4000f8e20ff */
[----:B------:R-:W1:Y:S02]  /*5180*/  SYNCS.PHASECHK.TRANS64.TRYWAIT P0, [R0+URZ+0x90], R2 ;  /* 0x00009002000075a7 */ /* 0x000e6400080011ff */
[----:B-1----:R-:W-:Y:S05]  /*5190*/  @!P0 BRA `(.L_x_88) ;  /* 0x0000002c003c8947 */ /* 0x002fea0003800000 */
.L_x_162:
[----:B------:R-:W-:Y:S01]  /*51a0*/  R2UR UR7, R58 ;  /* 0x000000003a0772ca */ /* 0x000fe200000e0000 */
[----:B------:R-:W2:Y:S01]  /*51b0*/  LDS.128 R4, [R4+0x120] ;  /* 0x0001200004047984 */ /* 0x000ea20000000c00 */
[----:B-1----:R-:W-:Y:S01]  /*51c0*/  VIADD R0, R0, 0xa0 ;  /* 0x000000a000007836 */ /* 0x002fe20000000000 */
[----:B------:R-:W-:Y:S04]  /*51d0*/  UISETP.GE.AND UP0, UPT, UR42, 0x1, UPT ;  /* 0x000000012a00788c */ /* 0x000fe8000bf06270 */
[----:B------:R-:W-:Y:S01]  /*51e0*/  PRMT R0, RZ, 0x654, R0 ;  /* 0x00000654ff007816 */ /* 0x000fe20000000000 */
[----:B------:R-:W-:Y:S01]  /*51f0*/  @!PT LDS RZ, [RZ] ;  /* 0x00000000fffff984 */ /* 0x000fe20000000800 */
[----:B------:R-:W-:Y:S01]  /*5200*/  @!PT LDS RZ, [RZ] ;  /* 0x00000000fffff984 */ /* 0x000fe20000000800 */
[----:B------:R-:W-:Y:S01]  /*5210*/  @!PT LDS RZ, [RZ] ;  /* 0x00000000fffff984 */ /* 0x000fe20000000800 */
[----:B------:R-:W-:Y:S01]  /*5220*/  @!PT LDS RZ, [RZ] ;  /* 0x00000000fffff984 */ /* 0x000fe20000000800 */
[----:B------:R1:W-:Y:S06]  /*5230*/  MEMBAR.ALL.CTA ;  /* 0x0000000000007992 */ /* 0x0003ec0000008000 */
[----:B-1----:R-:W1:Y:S02]  /*5240*/  FENCE.VIEW.ASYNC.S ;  /* 0x00000000000073c6 */ /* 0x002e640000000000 */
[----:B-1----:R1:W-:Y:S01]  /*5250*/  SYNCS.ARRIVE.TRANS64.RED.A1T0 RZ, [R0+URZ], RZ ;  /* 0x000000ff00ff79a7 */ /* 0x0023e200081004ff */
[----:B--2---:R-:W-:Y:S11]  /*5260*/  LOP3.LUT P0, RZ, R6, 0x1, RZ, 0xc0, !PT ;  /* 0x0000000106ff7812 */ /* 0x004ff6000780c0ff */
[----:B------:R-:W-:Y:S02]  /*5270*/  @!UPT UIADD3 URZ, UPT, UPT, URZ, URZ, URZ ;  /* 0x000000fffffff290 */ /* 0x000fe4000fffe0ff */
[----:B------:R-:W-:Y:S01]  /*5280*/  VOTEU.ANY UP1, P0 ;  /* 0x0000000000ff7886 */ /* 0x000fe20000020100 */
[----:B------:R-:W-:Y:S01]  /*5290*/  PLOP3.LUT P0, PT, PT, PT, UP1, 0x80, 0x8 ;  /* 0x000000000008781c */ /* 0x000fe20003f0f018 */
[----:B------:R-:W-:Y:S06]  /*52a0*/  UP2UR UR4, UPR, URZ, 0x2 ;  /* 0x00000002ff047883 */ /* 0x000fec0008000000 */
[----:B------:R-:W-:Y:S06]  /*52b0*/  IMAD.U32 R60, RZ, RZ, UR4 ;  /* 0x00000004ff3c7e24 */ /* 0x000fec000f8e00ff */
[----:B------:R-:W-:Y:S02]  /*52c0*/  @P0 SHF.R.U32.HI R2, RZ, 0x10, R5 ;  /* 0x00000010ff020819 */ /* 0x000fe40000011605 */
[----:B------:R-:W-:Y:S02]  /*52d0*/  @P0 MOV R3, R4 ;  /* 0x0000000400030202 */ /* 0x000fe40000000f00 */
[----:B------:R-:W-:Y:S02]  /*52e0*/  @P0 R2UR UR4, R2 ;  /* 0x00000000020402ca */ /* 0x000fe400000e0000 */
[----:B------:R-:W-:Y:S02]  /*52f0*/  @P0 LOP3.LUT R4, R5, 0xffff, RZ, 0xc0, !PT ;  /* 0x0000ffff05040812 */ /* 0x000fe400078ec0ff */
[----:B------:R-:W-:Y:S02]  /*5300*/  @P0 R2UR UR6, R3 ;  /* 0x00000000030602ca */ /* 0x000fe400000e0000 */
[----:B------:R-:W-:Y:S07]  /*5310*/  @P0 R2UR UR5, R4 ;  /* 0x00000000040502ca */ /* 0x000fee00000e0000 */
[----:B------:R-:W-:Y:S02]  /*5320*/  @UP1 UMOV UR7, UR4 ;  /* 0x0000000400071c82 */ /* 0x000fe40008000000 */
[----:B------:R-:W-:Y:S02]  /*5330*/  IMAD.U32 R58, RZ, RZ, UR7 ;  /* 0x00000007ff3a7e24 */ /* 0x000fe4000f8e00ff */
[----:B------:R-:W-:Y:S02]  /*5340*/  @UP1 UMOV UR38, UR6 ;  /* 0x0000000600261c82 */ /* 0x000fe40008000000 */
[----:B------:R-:W-:Y:S01]  /*5350*/  @UP1 UMOV UR37, UR5 ;  /* 0x0000000500251c82 */ /* 0x000fe20008000000 */
[----:B-1----:R-:W-:Y:S05]  /*5360*/  BRA.U !UP0, `(.L_x_89) ;  /* 0x0000000108cc7547 */ /* 0x002fea000b800000 */
[----:B------:R-:W1:Y:S01]  /*5370*/  LDCU UR12, c[0x0][0xb20] ;  /* 0x00016400ff0c77ac */ /* 0x000e620008000800 */
[----:B------:R-:W-:Y:S02]  /*5380*/  UIMAD.WIDE.U32 UR4, UR62, UR59, URZ ;  /* 0x0000003b3e0472a5 */ /* 0x000fe4000f8e00ff */
[----:B------:R-:W-:Y:S02]  /*5390*/  UIMAD.WIDE.U32 UR6, UR63, UR56, URZ ;  /* 0x000000383f0672a5 */ /* 0x000fe4000f8e00ff */
[----:B------:R-:W-:Y:S02]  /*53a0*/  UISETP.NE.AND UP0, UPT, UR58, 0x1, UPT ;  /* 0x000000013a00788c */ /* 0x000fe4000bf05270 */
[----:B------:R-:W-:Y:S02]  /*53b0*/  UIMAD.WIDE.U32 UR8, UR37, UR59, URZ ;  /* 0x0000003b250872a5 */ /* 0x000fe4000f8e00ff */
[----:B------:R-:W-:Y:S02]  /*53c0*/  UIMAD.WIDE.U32 UR10, UR38, UR56, URZ ;  /* 0x00000038260a72a5 */ /* 0x000fe4000f8e00ff */
[----:B------:R-:W-:Y:S02]  /*53d0*/  UISETP.NE.AND UP1, UPT, UR43, 0x1, UPT ;  /* 0x000000012b00788c */ /* 0x000fe4000bf25270 */
[----:B------:R-:W-:Y:S01]  /*53e0*/  UISETP.NE.AND UP2, UPT, UR42, 0x1, UPT ;  /* 0x000000012a00788c */ /* 0x000fe2000bf45270 */
[----:B------:R-:W-:Y:S02]  /*53f0*/  UMOV UR4, UR5 ;  /* 0x0000000500047c82 */ /* 0x000fe40008000000 */
[----:B-1----:R-:W-:Y:S03]  /*5400*/  USHF.R.U32.HI UR5, URZ, UR12, UR4 ;  /* 0x0000000cff057299 */ /* 0x002fe60008011604 */
[----:B------:R-:W-:Y:S02]  /*5410*/  UMOV UR4, UR7 ;  /* 0x0000000700047c82 */ /* 0x000fe40008000000 */
[----:B------:R-:W-:Y:S02]  /*5420*/  USHF.R.U32.HI UR7, URZ, UR57, UR4 ;  /* 0x00000039ff077299 */ /* 0x000fe40008011604 */
[----:B------:R-:W-:Y:S02]  /*5430*/  USEL UR4, UR62, UR5, !UP0 ;  /* 0x000000053e047287 */ /* 0x000fe4000c000000 */
[----:B------:R-:W-:Y:S01]  /*5440*/  USEL UR7, UR63, UR7, !UP1 ;  /* 0x000000073f077287 */ /* 0x000fe2000c800000 */
[----:B------:R-:W-:Y:S01]  /*5450*/  UMOV UR5, UR9 ;  /* 0x0000000900057c82 */ /* 0x000fe20008000000 */
[----:B------:R-:W-:Y:S02]  /*5460*/  UIMAD.WIDE.U32 UR8, UR4, UR40, URZ ;  /* 0x00000028040872a5 */ /* 0x000fe4000f8e00ff */
[----:B------:R-:W-:Y:S03]  /*5470*/  USHF.R.U32.HI UR6, URZ, UR12, UR5 ;  /* 0x0000000cff067299 */ /* 0x000fe60008011605 */
[----:B------:R-:W-:Y:S01]  /*5480*/  UMOV UR5, UR11 ;  /* 0x0000000b00057c82 */ /* 0x000fe20008000000 */
[----:B------:R-:W-:Y:S02]  /*5490*/  UIMAD.WIDE.U32 UR10, UR7, UR40, URZ ;  /* 0x00000028070a72a5 */ /* 0x000fe4000f8e00ff */
[----:B------:R-:W-:Y:S02]  /*54a0*/  USHF.R.U32.HI UR12, URZ, UR57, UR5 ;  /* 0x00000039ff0c7299 */ /* 0x000fe40008011605 */
[----:B------:R-:W-:Y:S01]  /*54b0*/  USEL UR6, UR37, UR6, !UP0 ;  /* 0x0000000625067287 */ /* 0x000fe2000c000000 */
[----:B------:R-:W-:Y:S02]  /*54c0*/  UMOV UR5, UR9 ;  /* 0x0000000900057c82 */ /* 0x000fe40008000000 */
[----:B------:R-:W-:Y:S01]  /*54d0*/  UMOV UR10, UR11 ;  /* 0x0000000b000a7c82 */ /* 0x000fe20008000000 */
[----:B------:R-:W-:Y:S02]  /*54e0*/  @UP2 USHF.R.U32.HI UR4, URZ, UR41, UR5 ;  /* 0x00000029ff042299 */ /* 0x000fe40008011605 */
[----:B------:R-:W-:Y:S02]  /*54f0*/  @UP2 USHF.R.U32.HI UR7, URZ, UR41, UR10 ;  /* 0x00000029ff072299 */ /* 0x000fe4000801160a */
[----:B------:R-:W-:Y:S02]  /*5500*/  UIMAD UR4, UR42, UR4, URZ ;  /* 0x000000042a0472a4 */ /* 0x000fe4000f8e02ff */
[----:B------:R-:W-:Y:S02]  /*5510*/  UIMAD.WIDE.U32 UR10, UR6, UR40, URZ ;  /* 0x00000028060a72a5 */ /* 0x000fe4000f8e00ff */
[----:B------:R-:W-:Y:S02]  /*5520*/  USEL UR5, UR38, UR12, !UP1 ;  /* 0x0000000c26057287 */ /* 0x000fe4000c800000 */
[----:B------:R-:W-:Y:S02]  /*5530*/  UIMAD UR8, UR42, UR7, URZ ;  /* 0x000000072a0872a4 */ /* 0x000fe4000f8e02ff */
[----:B------:R-:W-:Y:S03]  /*5540*/  UISETP.GE.AND UP0, UPT, UR6, UR4, UPT ;  /* 0x000000040600728c */ /* 0x000fe6000bf06270 */
[----:B------:R-:W-:Y:S01]  /*5550*/  UMOV UR4, UR11 ;  /* 0x0000000b00047c82 */ /* 0x000fe20008000000 */
[----:B------:R-:W-:Y:S02]  /*5560*/  UISETP.GE.OR UP0, UPT, UR5, UR8, UP0 ;  /* 0x000000080500728c */ /* 0x000fe40008706670 */
[----:B------:R-:W-:Y:S02]  /*5570*/  USHF.R.U32.HI UR4, URZ, UR41, UR4 ;  /* 0x00000029ff047299 */ /* 0x000fe40008011604 */
[----:B------:R-:W-:Y:S02]  /*5580*/  UIMAD.WIDE.U32 UR8, UR5, UR40, URZ ;  /* 0x00000028050872a5 */ /* 0x000fe4000f8e00ff */
[----:B------:R-:W-:Y:S02]  /*5590*/  USEL UR11, UR6, UR4, !UP2 ;  /* 0x00000004060b7287 */ /* 0x000fe4000d000000 */
[----:B------:R-:W-:Y:S02]  /*55a0*/  UIADD3 UR8, UPT, UPT, -UR5, URZ, URZ ;  /* 0x000000ff05087290 */ /* 0x000fe4000fffe1ff */
[----:B------:R-:W-:Y:S01]  /*55b0*/  UIADD3 UR10, UPT, UPT, -UR11, URZ, URZ ;  /* 0x000000ff0b0a7290 */ /* 0x000fe2000fffe1ff */
[----:B------:R-:W-:Y:S01]  /*55c0*/  @!UP0 UMOV UR4, UR9 ;  /* 0x0000000900048c82 */ /* 0x000fe20008000000 */
[----:B------:R-:W-:Y:S02]  /*55d0*/  UIADD3 UR9, UPT, UPT, -UR6, URZ, URZ ;  /* 0x000000ff06097290 */ /* 0x000fe4000fffe1ff */
[----:B------:R-:W-:Y:S02]  /*55e0*/  @!UP0 USHF.R.U32.HI UR4, URZ, UR41, UR4 ;  /* 0x00000029ff048299 */ /* 0x000fe40008011604 */
[----:B------:R-:W-:Y:S02]  /*55f0*/  UIMAD UR10, UR42, UR10, UR6 ;  /* 0x0000000a2a0a72a4 */ /* 0x000fe4000f8e0206 */
[----:B------:R-:W-:Y:S04]  /*5600*/  @!UP0 USEL UR4, UR5, UR4, !UP2 ;  /* 0x0000000405048287 */ /* 0x000fe8000d000000 */
[----:B------:R-:W-:Y:S02]  /*5610*/  @!UP0 UIMAD UR10, UR7, UR10, UR4 ;  /* 0x0000000a070a82a4 */ /* 0x000fe4000f8e0204 */
[----:B------:R-:W-:Y:S02]  /*5620*/  @!UP0 UIADD3 UR11, UPT, UPT, UR11, -UR4, URZ ;  /* 0x800000040b0b8290 */ /* 0x000fe4000fffe0ff */
[----:B------:R-:W-:Y:S02]  /*5630*/  UIMAD UR7, UR43, UR8, UR38 ;  /* 0x000000082b0772a4 */ /* 0x000fe4000f8e0226 */
[----:B------:R-:W-:Y:S02]  /*5640*/  @!UP0 UIMAD UR6, UR11, UR42, UR5 ;  /* 0x0000002a0b0682a4 */ /* 0x000fe4000f8e0205 */
[----:B------:R-:W-:Y:S01]  /*5650*/  UIMAD UR4, UR58, UR9, UR37 ;  /* 0x000000093a0472a4 */ /* 0x000fe2000f8e0225 */
[----:B------:R-:W-:Y:S02]  /*5660*/  @!UP0 UMOV UR5, UR10 ;  /* 0x0000000a00058c82 */ /* 0x000fe40008000000 */
[----:B------:R-:W-:Y:S02]  /*5670*/  UIMAD UR38, UR5, UR43, UR7 ;  /* 0x0000002b052672a4 */ /* 0x000fe4000f8e0207 */
[----:B------:R-:W-:Y:S11]  /*5680*/  UIMAD UR37, UR6, UR58, UR4 ;  /* 0x0000003a062572a4 */ /* 0x000ff6000f8e0204 */
[----:B------:R-:W-:Y:S01]  /*5690*/  @!UPT UIADD3 URZ, UPT, UPT, URZ, URZ, URZ ;  /* 0x000000fffffff290 */ /* 0x000fe2000fffe0ff */
.L_x_89:
[----:B------:R-:W-:Y:S01]  /*56a0*/  UISETP.NE.AND UP0, UPT, UR39, 0x1, UPT ;  /* 0x000000012700788c */ /* 0x000fe2000bf05270 */
[----:B------:R-:W-:Y:S01]  /*56b0*/  R2UR UR11, R59 ;  /* 0x000000003b0b72ca */ /* 0x000fe200000e0000 */
[----:B------:R-:W-:Y:S01]  /*56c0*/  USHF.L.U32 UR50, UR26, 0x6, URZ ;  /* 0x000000061a327899 */ /* 0x000fe200080006ff */
[----:B------:R-:W-:Y:S01]  /*56d0*/  IADD3 R51, PT, PT, R51, 0x1, RZ ;  /* 0x0000000133337810 */ /* 0x000fe20007ffe0ff */
[----:B------:R-:W-:Y:S07]  /*56e0*/  USHF.L.U32 UR49, UR30, 0x6, URZ ;  /* 0x000000061e317899 */ /* 0x000fee00080006ff */
[----:B------:R-:W1:Y:S01]  /*56f0*/  @!UP0 LDCU.128 UR12, c[0x0][0xb10] ;  /* 0x00016200ff0c87ac */ /* 0x000e620008000c00 */
[----:B------:R-:W2:Y:S01]  /*5700*/  @!UP0 LDCU UR5, c[0x0][0xb0c] ;  /* 0x00016180ff0587ac */ /* 0x000ea20008000800 */
[----:B------:R-:W3:Y:S01]  /*5710*/  @!UP0 LDCU UR10, c[0x0][0xb20] ;  /* 0x00016400ff0a87ac */ /* 0x000ee20008000800 */
[----:B-1----:R-:W-:Y:S02]  /*5720*/  UIMAD.WIDE.U32 UR8, UR38, UR12, URZ ;  /* 0x0000000c260872a5 */ /* 0x002fe4000f8e00ff */
[----:B------:R-:W-:Y:S02]  /*5730*/  UIMAD.WIDE.U32 UR6, UR37, UR15, URZ ;  /* 0x0000000f250672a5 */ /* 0x000fe4000f8e00ff */
[----:B------:R-:W-:Y:S03]  /*5740*/  @!UP0 UISETP.NE.AND UP1, UPT, UR14, 0x1, UPT ;  /* 0x000000010e00888c */ /* 0x000fe6000bf25270 */
[----:B------:R-:W-:Y:S01]  /*5750*/  @!UP0 UMOV UR4, UR9 ;  /* 0x0000000900048c82 */ /* 0x000fe20008000000 */
[----:B--2---:R-:W-:Y:S02]  /*5760*/  @!UP0 UISETP.NE.AND UP2, UPT, UR5, 0x1, UPT ;  /* 0x000000010500888c */ /* 0x004fe4000bf45270 */
[----:B------:R-:W-:Y:S01]  /*5770*/  @!UP0 USHF.R.U32.HI UR4, URZ, UR13, UR4 ;  /* 0x0000000dff048299 */ /* 0x000fe20008011604 */
[----:B------:R-:W-:Y:S02]  /*5780*/  @!UP0 UMOV UR6, UR7 ;  /* 0x0000000700068c82 */ /* 0x000fe40008000000 */
[----:B---3--:R-:W-:Y:S02]  /*5790*/  @!UP0 USHF.R.U32.HI UR6, URZ, UR10, UR6 ;  /* 0x0000000aff068299 */ /* 0x008fe40008011606 */
[----:B------:R-:W-:Y:S02]  /*57a0*/  @!UP0 USEL UR7, UR38, UR4, !UP2 ;  /* 0x0000000426078287 */ /* 0x000fe4000d000000 */
[----:B------:R-:W-:Y:S04]  /*57b0*/  @!UP0 USEL UR6, UR37, UR6, !UP1 ;  /* 0x0000000625068287 */ /* 0x000fe8000c800000 */
[----:B------:R-:W-:Y:S02]  /*57c0*/  @!UP0 UIADD3 UR4, UPT, UPT, -UR7, UR6, URZ ;  /* 0x0000000607048290 */ /* 0x000fe4000fffe1ff */
[----:B------:R-:W-:Y:S02]  /*57d0*/  @!UP0 UIADD3 UR6, UPT, UPT, UR7, -UR6, URZ ;  /* 0x8000000607068290 */ /* 0x000fe4000fffe0ff */
[----:B------:R-:W-:Y:S02]  /*57e0*/  @!UP0 UIMAD UR38, UR4, UR5, UR38 ;  /* 0x00000005042682a4 */ /* 0x000fe4000f8e0226 */
[----:B------:R-:W-:Y:S02]  /*57f0*/  @!UP0 UIMAD UR37, UR6, UR14, UR37 ;  /* 0x0000000e062582a4 */ /* 0x000fe4000f8e0225 */
[----:B------:R-:W-:Y:S09]  /*5800*/  ULOP3.LUT UP0, URZ, UR11, 0x1b0, URZ, 0xc0, !UPT ;  /* 0x000001b00bff7892 */ /* 0x000ff2000f80c0ff */
[----:B------:R-:W-:Y:S05]  /*5810*/  BRA.U !UP0, `(.L_x_90) ;  /* 0x00000001087c7547 */ /* 0x000fea000b800000 */
[----:B------:R-:W1:Y:S01]  /*5820*/  LDCU.64 UR8, c[0x4][0x80] ;  /* 0x01001000ff0877ac */ /* 0x000e620008000a00 */
[----:B------:R-:W-:Y:S01]  /*5830*/  MOV R2, 0x0 ;  /* 0x0000000000027802 */ /* 0x000fe20000000f00 */
[----:B------:R-:W-:Y:S02]  /*5840*/  HFMA2 R12, -RZ, RZ, 0, 5.9604644775390625e-08 ;  /* 0x00000001ff0c7431 */ /* 0x000fe400000001ff */
[----:B------:R-:W-:Y:S01]  /*5850*/  IMAD.MOV.U32 R8, RZ, RZ, 0x70 ;  /* 0x00000070ff087424 */ /* 0x000fe200078e00ff */
[----:B------:R2:W3:Y:S01]  /*5860*/  LDC.64 R14, c[0x4][R2] ;  /* 0x01000000020e7b82 */ /* 0x0004e20000000a00 */
[----:B------:R-:W4:Y:S01]  /*5870*/  LDCU.64 UR6, c[0x4][0x88] ;  /* 0x01001100ff0677ac */ /* 0x000f220008000a00 */
[----:B------:R-:W-:Y:S01]  /*5880*/  IMAD.MOV.U32 R13, RZ, RZ, RZ ;  /* 0x000000ffff0d7224 */ /* 0x000fe200078e00ff */
[----:B------:R-:W2:Y:S01]  /*5890*/  LDCU.64 UR4, c[0x4][0x8] ;  /* 0x01000100ff0477ac */ /* 0x000ea20008000a00 */
[----:B-1----:R-:W-:Y:S01]  /*58a0*/  MOV R5, UR9 ;  /* 0x0000000900057c02 */ /* 0x002fe20008000f00 */
[----:B------:R-:W-:Y:S01]  /*58b0*/  IMAD.U32 R4, RZ, RZ, UR8 ;  /* 0x00000008ff047e24 */ /* 0x000fe2000f8e00ff */
[----:B----4-:R-:W-:Y:S01]  /*58c0*/  MOV R7, UR7 ;  /* 0x0000000700077c02 */ /* 0x010fe20008000f00 */
[----:B------:R-:W-:Y:S01]  /*58d0*/  IMAD.U32 R6, RZ, RZ, UR6 ;  /* 0x00000006ff067e24 */ /* 0x000fe2000f8e00ff */
[----:B--2---:R-:W-:Y:S01]  /*58e0*/  MOV R11, UR5 ;  /* 0x00000005000b7c02 */ /* 0x004fe20008000f00 */
[----:B------:R-:W-:Y:S02]  /*58f0*/  IMAD.U32 R10, RZ, RZ, UR4 ;  /* 0x00000004ff0a7e24 */ /* 0x000fe4000f8e00ff */
[----:B------:R-:W-:Y:S07]  /*5900*/  LEPC R20, `(.L_x_91) ;  /* 0x000000001014794e */ /* 0x000fee0000000000 */
[----:B---3-5:R-:W-:Y:S05]  /*5910*/  CALL.ABS.NOINC R14 ;  /* 0x000000000e007343 */ /* 0x028fea0003c00000 */
.L_x_91:
[----:B------:R-:W1:Y:S01]  /*5920*/  LDCU.64 UR8, c[0x4][0x80] ;  /* 0x01001000ff0877ac */ /* 0x000e620008000a00 */
[----:B------:R-:W2:Y:S01]  /*5930*/  LDC.64 R2, c[0x4][R2] ;  /* 0x0100000002027b82 */ /* 0x000ea20000000a00 */
[----:B------:R-:W-:Y:S02]  /*5940*/  HFMA2 R12, -RZ, RZ, 0, 5.9604644775390625e-08 ;  /* 0x00000001ff0c7431 */ /* 0x000fe400000001ff */
[----:B------:R-:W-:Y:S02]  /*5950*/  IMAD.MOV.U32 R8, RZ, RZ, 0x70 ;  /* 0x00000070ff087424 */ /* 0x000fe400078e00ff */
[----:B------:R-:W-:Y:S01]  /*5960*/  IMAD.MOV.U32 R13, RZ, RZ, RZ ;  /* 0x000000ffff0d7224 */ /* 0x000fe200078e00ff */
[----:B------:R-:W3:Y:S01]  /*5970*/  LDCU.64 UR6, c[0x4][0x88] ;  /* 0x01001100ff0677ac */ /* 0x000ee20008000a00 */
[----:B------:R-:W4:Y:S01]  /*5980*/  LDCU.64 UR4, c[0x4][0x8] ;  /* 0x01000100ff0477ac */ /* 0x000f220008000a00 */
[----:B-1----:R-:W-:Y:S02]  /*5990*/  MOV R4, UR8 ;  /* 0x0000000800047c02 */ /* 0x002fe40008000f00 */
[----:B------:R-:W-:Y:S02]  /*59a0*/  MOV R5, UR9 ;  /* 0x0000000900057c02 */ /* 0x000fe40008000f00 */
[----:B---3--:R-:W-:Y:S01]  /*59b0*/  MOV R7, UR7 ;  /* 0x0000000700077c02 */ /* 0x008fe20008000f00 */
[----:B------:R-:W-:Y:S01]  /*59c0*/  IMAD.U32 R6, RZ, RZ, UR6 ;  /* 0x00000006ff067e24 */ /* 0x000fe2000f8e00ff */
[----:B----4-:R-:W-:Y:S01]  /*59d0*/  MOV R11, UR5 ;  /* 0x00000005000b7c02 */ /* 0x010fe20008000f00 */
[----:B------:R-:W-:Y:S02]  /*59e0*/  IMAD.U32 R10, RZ, RZ, UR4 ;  /* 0x00000004ff0a7e24 */ /* 0x000fe4000f8e00ff */
[----:B------:R-:W-:Y:S07]  /*59f0*/  LEPC R20, `(.L_x_90) ;  /* 0x000000001014794e */ /* 0x000fee0000000000 */
[----:B--2---:R-:W-:Y:S05]  /*5a00*/  CALL.ABS.NOINC R2 ;  /* 0x0000000002007343 */ /* 0x004fea0003c00000 */
.L_x_90:
[----:B------:R-:W-:Y:S02]  /*5a10*/  R2UR UR6, R49 ;  /* 0x00000000310672ca */ /* 0x000fe400000e0000 */
[----:B------:R-:W-:Y:S02]  /*5a20*/  R2UR UR5, R57 ;  /* 0x00000000390572ca */ /* 0x000fe400000e0000 */
[----:B------:R-:W-:Y:S02]  /*5a30*/  R2UR UR4, R56 ;  /* 0x00000000380472ca */ /* 0x000fe400000e0000 */
[----:B------:R-:W-:Y:S02]  /*5a40*/  ISETP.NE.U32.AND P4, PT, R42, RZ, PT ;  /* 0x000000ff2a00720c */ /* 0x000fe40003f85070 */
[----:B------:R-:W-:Y:S02]  /*5a50*/  ISETP.NE.U32.AND P2, PT, RZ, UR60, PT ;  /* 0x0000003cff007c0c */ /* 0x000fe4000bf45070 */
[----:B------:R-:W-:Y:S02]  /*5a60*/  ISETP.NE.AND.EX P4, PT, R43, RZ, PT, P4 ;  /* 0x000000ff2b00720c */ /* 0x000fe40003f85340 */
[----:B------:R-:W-:Y:S01]  /*5a70*/  ISETP.NE.AND.EX P2, PT, RZ, UR61, PT, P2 ;  /* 0x0000003dff007c0c */ /* 0x000fe2000bf45320 */
[----:B------:R-:W-:Y:S02]  /*5a80*/  UISETP.NE.AND UP2, UPT, UR6, URZ, UPT ;  /* 0x000000ff0600728c */ /* 0x000fe4000bf45270 */
[----:B------:R-:W-:Y:S04]  /*5a90*/  UISETP.NE.U32.AND UP0, UPT, UR5, URZ, UPT ;  /* 0x000000ff0500728c */ /* 0x000fe8000bf05070 */
[----:B------:R-:W-:Y:S01]  /*5aa0*/  UISETP.NE.AND.EX UP1, UPT, UR4, URZ, UPT, UP0 ;  /* 0x000000ff0400728c */ /* 0x000fe2000bf25300 */
[----:B------:R-:W-:Y:S01]  /*5ab0*/  PLOP3.LUT P1, PT, PT, PT, UP2, 0x80, 0x8 ;  /* 0x000000000008781c */ /* 0x000fe20003f2f028 */
[----:B------:R-:W-:Y:S03]  /*5ac0*/  UPLOP3.LUT UP0, UPT, UPT, UPT, UPT, 0x40, 0x4 ;  /* 0x000000000004789c */ /* 0x000fe60003f0e870 */
[----:B------:R-:W-:Y:S06]  /*5ad0*/  @UP2 UPLOP3.LUT UP0, UPT, UPT, UPT, UP1, 0x80, 0x8 ;  /* 0x000000000008289c */ /* 0x000fec0003f0f010 */
[----:B------:R-:W-:Y:S01]  /*5ae0*/  PLOP3.LUT P0, PT, PT, PT, UP0, 0x80, 0x8 ;  /* 0x000000000008781c */ /* 0x000fe20003f0f008 */
[----:B------:R-:W-:Y:S01]  /*5af0*/  @!UPT UIADD3 URZ, UPT, UPT, URZ, URZ, URZ ;  /* 0x000000fffffff290 */ /* 0x000fe2000fffe0ff */
[----:B------:R-:W-:Y:S11]  /*5b00*/  BRA.U !UP1, `(.L_x_92) ;  /* 0x0000000109407547 */ /* 0x000ff6000b800000 */
[----:B------:R-:W-:Y:S01]  /*5b10*/  UISETP.NE.U32.AND UP0, UPT, UR60, URZ, UPT ;  /* 0x000000ff3c00728c */ /* 0x000fe2000bf05070 */
[----:B------:R-:W-:Y:S01]  /*5b20*/  R2UR UR6, R57 ;  /* 0x00000000390672ca */ /* 0x000fe200000e0000 */
[----:B------:R-:W1:Y:S01]  /*5b30*/  LDCU.64 UR8, c[0x0][0x358] ;  /* 0x00006b00ff0877ac */ /* 0x000e620008000a00 */
[----:B------:R-:W-:Y:S02]  /*5b40*/  HFMA2 R45, -RZ, RZ, 0, 5.9604644775390625e-08 ;  /* 0x00000001ff2d7431 */ /* 0x000fe400000001ff */
[----:B------:R-:W-:Y:S01]  /*5b50*/  IMAD.MOV.U32 R0, RZ, RZ, 0x1 ;  /* 0x00000001ff007424 */ /* 0x000fe200078e00ff */
[----:B------:R-:W-:Y:S06]  /*5b60*/  UISETP.NE.AND.EX UP0, UPT, UR61, URZ, UPT, UP0 ;  /* 0x000000ff3d00728c */ /* 0x000fec000bf05300 */
[----:B------:R-:W-:Y:S05]  /*5b70*/  PLOP3.LUT P3, PT, PT, PT, UP0, 0x80, 0x8 ;  /* 0x000000000008781c */ /* 0x000fea0003f6f008 */
[----:B------:R-:W2:Y:S01]  /*5b80*/  @UP0 LDCU.64 UR4, c[0x0][0x888] ;  /* 0x00011100ff0407ac */ /* 0x000ea20008000a00 */
[----:B------:R-:W-:Y:S07]  /*5b90*/  @UP0 UIMAD UR6, UR36, UR6, URZ ;  /* 0x00000006240602a4 */ /* 0x000fee000f8e02ff */
[----:B------:R-:W-:Y:S01]  /*5ba0*/  @!P3 PRMT R45, R0, 0x7610, R45 ;  /* 0x00007610002db816 */ /* 0x000fe2000000002d */
[----:B--2---:R-:W-:Y:S06]  /*5bb0*/  @UP0 UIMAD.WIDE UR4, UR6, 0x4, UR4 ;  /* 0x00000004060408a5 */ /* 0x004fec000f8e0204 */
[----:B-----5:R-:W-:Y:S02]  /*5bc0*/  IMAD.U32 R26, RZ, RZ, UR4 ;  /* 0x00000004ff1a7e24 */ /* 0x020fe4000f8e00ff */
[----:B------:R-:W-:Y:S03]  /*5bd0*/  IMAD.U32 R27, RZ, RZ, UR5 ;  /* 0x00000005ff1b7e24 */ /* 0x000fe6000f8e00ff */
[----:B------:R-:W2:Y:S02]  /*5be0*/  @!UP0 LDCU UR4, c[0x0][0x880] ;  /* 0x00011000ff0487ac */ /* 0x000ea40008000800 */
[----:B-1----:R1:W5:Y:S02]  /*5bf0*/  @P3 LDG.E R26, desc[UR8][R26.64] ;  /* 0x000000081a1a3981 */ /* 0x002364000c1e1900 */
[----:B-12---:R-:W-:Y:S02]  /*5c00*/  @!P3 MOV R26, UR4 ;  /* 0x00000004001abc02 */ /* 0x006fe40008000f00 */
.L_x_92:
[----:B------:R-:W-:Y:S05]  /*5c10*/  @!P4 BRA `(.L_x_93) ;  /* 0x000000000024c947 */ /* 0x000fea0003800000 */
[----:B------:R-:W-:Y:S01]  /*5c20*/  ISETP.NE.U32.AND P3, PT, R40, RZ, PT ;  /* 0x000000ff2800720c */ /* 0x000fe20003f65070 */
[----:B------:R-:W1:Y:S03]  /*5c30*/  LDCU.64 UR4, c[0x0][0x358] ;  /* 0x00006b00ff0477ac */ /* 0x000e660008000a00 */
[----:B------:R-:W-:Y:S11]  /*5c40*/  ISETP.NE.AND.EX P3, PT, R41, RZ, PT, P3 ;  /* 0x000000ff2900720c */ /* 0x000ff60003f65330 */
[----:B------:R-:W-:Y:S02]  /*5c50*/  @!UPT UIADD3 URZ, UPT, UPT, URZ, URZ, URZ ;  /* 0x000000fffffff290 */ /* 0x000fe4000fffe0ff */
[----:B------:R-:W2:Y:S01]  /*5c60*/  @P3 LDC.64 R2, c[0x0][0x8a8] ;  /* 0x00022a00ff023b82 */ /* 0x000ea20000000a00 */
[----:B------:R-:W-:Y:S04]  /*5c70*/  @P3 IMAD R0, R42, UR36, RZ ;  /* 0x000000242a003c24 */ /* 0x000fe8000f8e02ff */
[----:B--2---:R-:W-:Y:S05]  /*5c80*/  @P3 IMAD.WIDE R2, R0, 0x4, R2 ;  /* 0x0000000400023825 */ /* 0x004fea00078e0202 */
[----:B-1---5:R1:W5:Y:S02]  /*5c90*/  @P3 LDG.E R24, desc[UR4][R2.64] ;  /* 0x0000000402183981 */ /* 0x022364000c1e1900 */
[----:B-1----:R-:W2:Y:S02]  /*5ca0*/  @!P3 LDC R24, c[0x0][0x8a0] ;  /* 0x00022800ff18bb82 */ /* 0x002ea40000000800 */
.L_x_93:
[----:B-----5:R-:W-:Y:S01]  /*5cb0*/  FSETP.NEU.AND P3, PT, R26, RZ, PT ;  /* 0x000000ff1a00720b */ /* 0x020fe20003f6d000 */
[----:B------:R-:W-:Y:S01]  /*5cc0*/  IMAD.U32 R2, RZ, RZ, UR46 ;  /* 0x0000002eff027e24 */ /* 0x000fe2000f8e00ff */
[----:B------:R-:W-:Y:S01]  /*5cd0*/  SEL R5, RZ, 0xffffffff, P2 ;  /* 0xffffffffff057807 */ /* 0x000fe20001000000 */
[----:B------:R-:W-:Y:S01]  /*5ce0*/  ULOP3.LUT UR4, UR55, 0x1, URZ, 0x3c, !UPT ;  /* 0x0000000137047892 */ /* 0x000fe2000f8e3cff */
[----:B------:R-:W-:Y:S01]  /*5cf0*/  @P1 LOP3.LUT P2, RZ, R45, 0xff, RZ, 0xc0, !PT ;  /* 0x000000ff2dff1812 */ /* 0x000fe2000784c0ff */
[----:B------:R-:W-:Y:S01]  /*5d00*/  BSSY B1, `(.L_x_94) ;  /* 0x000003d000017945 */ /* 0x000fe20003800000 */
[----:B------:R-:W-:Y:S01]  /*5d10*/  @P1 SEL R0, RZ, 0xffffffff, P3 ;  /* 0xffffffffff001807 */ /* 0x000fe20001800000 */
[----:B------:R-:W-:Y:S01]  /*5d20*/  IMAD.MOV.U32 R65, RZ, RZ, 0x1 ;  /* 0x00000001ff417424 */ /* 0x000fe200078e00ff */
[----:B------:R-:W-:Y:S01]  /*5d30*/  LEA R2, R2, UR44, 0x3 ;  /* 0x0000002c02027c11 */ /* 0x000fe2000f8e18ff */
[----:B------:R-:W-:Y:S01]  /*5d40*/  IMAD.U32 R63, RZ, RZ, UR4 ;  /* 0x00000004ff3f7e24 */ /* 0x000fe2000f8e00ff */
[----:B------:R-:W-:Y:S01]  /*5d50*/  @P0 SEL R0, R5, R0, !P2 ;  /* 0x0000000005000207 */ /* 0x000fe20005000000 */
[----:B------:R-:W-:Y:S01]  /*5d60*/  IMAD.U32 R64, RZ, RZ, UR46 ;  /* 0x0000002eff407e24 */ /* 0x000fe2000f8e00ff */
[----:B------:R-:W-:Y:S02]  /*5d70*/  LEA R27, R22, UR44, 0x3 ;  /* 0x0000002c161b7c11 */ /* 0x000fe4000f8e18ff */
[----:B------:R-:W-:Y:S02]  /*5d80*/  CS2R R38, SRZ ;  /* 0x0000000000267805 */ /* 0x000fe4000001ff00 */
[----:B------:R-:W-:Y:S02]  /*5d90*/  @P1 LOP3.LUT R0, R0, 0x1, RZ, 0xc0, !PT ;  /* 0x0000000100001812 */ /* 0x000fe400078ec0ff */
[----:B------:R-:W-:Y:S02]  /*5da0*/  CS2R R36, SRZ ;  /* 0x0000000000247805 */ /* 0x000fe4000001ff00 */
[----:B------:R-:W-:Y:S02]  /*5db0*/  SHF.L.U32 R3, R53, 0x1f, RZ ;  /* 0x0000001f35037819 */ /* 0x000fe400000006ff */
[----:B------:R-:W-:Y:S02]  /*5dc0*/  CS2R R30, SRZ ;  /* 0x00000000001e7805 */ /* 0x000fe4000001ff00 */
[----:B------:R-:W-:Y:S02]  /*5dd0*/  ISETP.NE.U32.OR P5, PT, R0, 0x1, !P1 ;  /* 0x000000010000780c */ /* 0x000fe40004fa5470 */
[----:B------:R-:W-:Y:S02]  /*5de0*/  CS2R R28, SRZ ;  /* 0x00000000001c7805 */ /* 0x000fe4000001ff00 */
[----:B------:R-:W-:Y:S02]  /*5df0*/  PLOP3.LUT P2, PT, PT, PT, UP1, 0x80, 0x8 ;  /* 0x000000000008781c */ /* 0x000fe40003f4f018 */
[----:B------:R-:W-:Y:S02]  /*5e00*/  LEA.HI R25, R22, R22, RZ, 0x1 ;  /* 0x0000001616197211 */ /* 0x000fe400078f08ff */
[----:B------:R-:W-:Y:S02]  /*5e10*/  LOP3.LUT P4, R50, R45, 0xff, RZ, 0xc0, !PT ;  /* 0x000000ff2d327812 */ /* 0x000fe4000788c0ff */
[----:B------:R-:W-:Y:S02]  /*5e20*/  SEL R4, RZ, 0xffffffff, P3 ;  /* 0xffffffffff047807 */ /* 0x000fe40001800000 */
[----:B------:R-:W-:Y:S02]  /*5e30*/  P2R R61, PR, RZ, 0x20 ;  /* 0x00000020ff3d7803 */ /* 0x000fe40000000000 */
[----:B------:R-:W-:Y:S03]  /*5e40*/  @P5 SHF.L.U32 R0, R63, 0x1f, RZ ;  /* 0x0000001f3f005819 */ /* 0x000fe600000006ff */
[----:B------:R-:W-:Y:S01]  /*5e50*/  @P2 SEL R4, R5, R4, !P4 ;  /* 0x0000000405042207 */ /* 0x000fe20006000000 */
[----:B------:R1:W3:Y:S03]  /*5e60*/  @P5 SYNCS.PHASECHK.TRANS64.TRYWAIT P1, [R2+URZ+0x50], R0 ;  /* 0x00005000020055a7 */ /* 0x0002e600080211ff */
[----:B------:R-:W-:Y:S04]  /*5e70*/  LOP3.LUT R4, R4, 0x1, RZ, 0xc0, !PT ;  /* 0x0000000104047812 */ /* 0x000fe800078ec0ff */
[----:B------:R-:W-:Y:S04]  /*5e80*/  ISETP.NE.U32.AND P2, PT, R4, 0x1, PT ;  /* 0x000000010400780c */ /* 0x000fe80003f45070 */
[----:B------:R-:W-:Y:S01]  /*5e90*/  P2R R66, PR, RZ, 0x4 ;  /* 0x00000004ff427803 */ /* 0x000fe20000000000 */
[----:B------:R4:W2:Y:S01]  /*5ea0*/  SYNCS.PHASECHK.TRANS64.TRYWAIT P0, [R27+URZ+0xb0], R3 ;  /* 0x0000b0031b0075a7 */ /* 0x0008a200080011ff */
[C---:B-1----:R-:W-:Y:S01]  /*5eb0*/  IMAD.SHL.U32 R0, R25.reuse, 0x20, RZ ;  /* 0x0000002019007824 */ /* 0x042fe200078e00ff */
[----:B------:R-:W-:Y:S04]  /*5ec0*/  LOP3.LUT R25, R25, 0xffe, RZ, 0xc0, !PT ;  /* 0x00000ffe19197812 */ /* 0x000fe800078ec0ff */
[----:B------:R-:W-:Y:S01]  /*5ed0*/  LOP3.LUT R0, R0, 0xffffffc0, RZ, 0xc0, !PT ;  /* 0xffffffc000007812 */ /* 0x000fe200078ec0ff */
[----:B------:R-:W-:Y:S04]  /*5ee0*/  IMAD.IADD R25, R22, 0x1, -R25 ;  /* 0x0000000116197824 */ /* 0x000fe800078e0a19 */
[----:B------:R-:W-:Y:S04]  /*5ef0*/  IMAD.IADD R0, R23, 0x1, R0 ;  /* 0x0000000117007824 */ /* 0x000fe800078e0200 */
[----:B------:R-:W-:Y:S01]  /*5f00*/  IMAD R25, R25, 0x100000, R0 ;  /* 0x0010000019197824 */ /* 0x000fe200078e0200 */
[----:B---3--:R-:W-:Y:S01]  /*5f10*/  @P5 SEL R65, RZ, 0x1, !P1 ;  /* 0x00000001ff415807 */ /* 0x008fe20004800000 */
[----:B----4-:R-:W-:Y:S06]  /*5f20*/  @!P5 BRA `(.L_x_95) ;  /* 0x000000000068d947 */ /* 0x010fec0003800000 */
[----:B------:R-:W-:Y:S01]  /*5f30*/  HFMA2 R31, -RZ, RZ, 0, 0 ;  /* 0x00000000ff1f7431 */ /* 0x000fe200000001ff */
[----:B------:R-:W-:Y:S01]  /*5f40*/  ISETP.NE.AND P1, PT, R65, RZ, PT ;  /* 0x000000ff4100720c */ /* 0x000fe20003f25270 */
[----:B------:R-:W-:Y:S01]  /*5f50*/  IMAD.U32 R0, RZ, RZ, UR46 ;  /* 0x0000002eff007e24 */ /* 0x000fe2000f8e00ff */
[----:B------:R-:W-:Y:S11]  /*5f60*/  BSSY B0, `(.L_x_96) ;  /* 0x0000005000007945 */ /* 0x000ff60003800000 */
[----:B------:R-:W-:Y:S05]  /*5f70*/  @P1 BRA `(.L_x_97) ;  /* 0x00000000000c1947 */ /* 0x000fea0003800000 */
[----:B------:R-:W-:Y:S04]  /*5f80*/  SHF.L.U32 R4, R63, 0x1f, RZ ;  /* 0x0000001f3f047819 */ /* 0x000fe800000006ff */
[----:B------:R-:W1:Y:S02]  /*5f90*/  SYNCS.PHASECHK.TRANS64.TRYWAIT P1, [R2+URZ+0x50], R4 ;  /* 0x00005004020075a7 */ /* 0x000e6400080211ff */
[----:B-1----:R-:W-:Y:S05]  /*5fa0*/  @!P1 BRA `(.L_x_98) ;  /* 0x0000001c00cc9947 */ /* 0x002fea0003800000 */
.L_x_97:
[----:B------:R-:W-:Y:S05]  /*5fb0*/  BSYNC B0 ;  /* 0x0000000000007941 */ /* 0x000fea0003800000 */
.L_x_96:
[----:B------:R-:W-:Y:S01]  /*5fc0*/  ISETP.NE.AND P1, PT, R66, RZ, PT ;  /* 0x000000ff4200720c */ /* 0x000fe20003f25270 */
[----:B------:R-:W-:Y:S01]  /*5fd0*/  IMAD.MOV.U32 R30, RZ, RZ, RZ ;  /* 0x000000ffff1e7224 */ /* 0x000fe200078e00ff */
[----:B------:R-:W-:Y:S02]  /*5fe0*/  CS2R R28, SRZ ;  /* 0x00000000001c7805 */ /* 0x000fe4000001ff00 */
[----:B------:R-:W-:Y:S02]  /*5ff0*/  CS2R R38, SRZ ;  /* 0x0000000000267805 */ /* 0x000fe4000001ff00 */
[----:B------:R-:W-:Y:S07]  /*6000*/  CS2R R36, SRZ ;  /* 0x0000000000247805 */ /* 0x000fee000001ff00 */
[----:B-1----:R-:W-:Y:S01]  /*6010*/  @P1 IMAD R2, R0, 0x800, R44 ;  /* 0x0000080000021824 */ /* 0x002fe200078e022c */
[----:B------:R-:W-:Y:S05]  /*6020*/  @P1 WARPSYNC.ALL ;  /* 0x0000000000001948 */ /* 0x000fea0003800000 */
[----:B------:R-:W-:Y:S01]  /*6030*/  @P1 LEA R2, R2, UR44, 0x1 ;  /* 0x0000002c02021c11 */ /* 0x000fe2000f8e08ff */
[----:B------:R-:W-:Y:S04]  /*6040*/  UIADD3 UR4, UPT, UPT, UR46, 0x1, URZ ;  /* 0x000000012e047890 */ /* 0x000fe8000fffe0ff */
[----:B------:R1:W3:Y:S01]  /*6050*/  @P1 LDSM.16.M88.4 R28, [R2+0x200] ;  /* 0x00020000021c183b */ /* 0x0002e20000000200 */
[----:B------:R-:W-:Y:S01]  /*6060*/  UISETP.NE.AND UP0, UPT, UR4, 0x3, UPT ;  /* 0x000000030400788c */ /* 0x000fe2000bf05270 */
[----:B------:R-:W-:Y:S03]  /*6070*/  @P1 IMAD R0, R54, 0x2, R2 ;  /* 0x0000000236001824 */ /* 0x000fe600078e0202 */
[----:B------:R-:W-:Y:S02]  /*6080*/  USEL UR5, URZ, 0x1, UP0 ;  /* 0x00000001ff057887 */ /* 0x000fe40008000000 */
[----:B------:R1:W4:Y:S01]  /*6090*/  @P1 LDSM.16.M88.4 R36, [R0+0x200] ;  /* 0x000200000024183b */ /* 0x0003220000000200 */
[----:B------:R-:W-:Y:S03]  /*60a0*/  USEL UR4, UR4, URZ, UP0 ;  /* 0x000000ff04047287 */ /* 0x000fe60008000000 */
[----:B------:R-:W-:Y:S03]  /*60b0*/  LOP3.LUT R63, R63, UR5, RZ, 0x3c, !PT ;  /* 0x000000053f3f7c12 */ /* 0x000fe6000f8e3cff */
[----:B------:R-:W-:Y:S02]  /*60c0*/  IMAD.U32 R64, RZ, RZ, UR4 ;  /* 0x00000004ff407e24 */ /* 0x000fe4000f8e00ff */
.L_x_95:
[----:B------:R-:W-:Y:S05]  /*60d0*/  BSYNC B1 ;  /* 0x0000000000017941 */ /* 0x000fea0003800000 */
.L_x_94:
[----:B-1----:R-:W-:Y:S04]  /*60e0*/  SHF.R.U32.HI R0, RZ, 0x15, R25 ;  /* 0x00000015ff007819 */ /* 0x002fe80000011619 */
[----:B------:R-:W-:Y:S01]  /*60f0*/  LOP3.LUT P1, RZ, R0, 0x3, R46, 0x48, !PT ;  /* 0x0000000300ff7812 */ /* 0x000fe2000782482e */
[----:B------:R-:W-:Y:S01]  /*6100*/  @!UPT UIADD3 URZ, UPT, UPT, URZ, URZ, URZ ;  /* 0x000000fffffff290 */ /* 0x000fe2000fffe0ff */
[----:B--2---:R-:W-:Y:S11]  /*6110*/  @P0 BRA `(.L_x_99) ;  /* 0x0000000000080947 */ /* 0x004ff60003800000 */
[----:B------:R-:W1:Y:S02]  /*6120*/  SYNCS.PHASECHK.TRANS64.TRYWAIT P0, [R27+URZ+0xb0], R3 ;  /* 0x0000b0031b0075a7 */ /* 0x000e6400080011ff */
[----:B-1----:R-:W-:Y:S05]  /*6130*/  @!P0 BRA `(.L_x_100) ;  /* 0x0000001c007c8947 */ /* 0x002fea0003800000 */
.L_x_99:
[----:B------:R-:W-:Y:S05]  /*6140*/  @!P1 BRA `(.L_x_101) ;  /* 0x0000000000409947 */ /* 0x000fea0003800000 */
[----:B------:R-:W2:Y:S01]  /*6150*/  LDCU.64 UR8, c[0x4][0x70] ;  /* 0x01000e00ff0877ac */ /* 0x000ea20008000a00 */
[----:B-1----:R-:W-:Y:S01]  /*6160*/  MOV R3, 0x0 ;  /* 0x0000000000037802 */ /* 0x002fe20000000f00 */
[----:B------:R-:W-:Y:S02]  /*6170*/  HFMA2 R12, -RZ, RZ, 0, 5.9604644775390625e-08 ;  /* 0x00000001ff0c7431 */ /* 0x000fe400000001ff */
[----:B------:R-:W-:Y:S02]  /*6180*/  IMAD.MOV.U32 R8, RZ, RZ, 0x192 ;  /* 0x00000192ff087424 */ /* 0x000fe400078e00ff */
[----:B------:R-:W-:Y:S01]  /*6190*/  IMAD.MOV.U32 R13, RZ, RZ, RZ ;  /* 0x000000ffff0d7224 */ /* 0x000fe200078e00ff */
[----:B------:R-:W1:Y:S01]  /*61a0*/  LDCU.64 UR6, c[0x4][0x78] ;  /* 0x01000f00ff0677ac */ /* 0x000e620008000a00 */
[----:B------:R-:W3:Y:S01]  /*61b0*/  LDC.64 R2, c[0x4][R3] ;  /* 0x0100000003027b82 */ /* 0x000ee20000000a00 */
[----:B------:R-:W5:Y:S01]  /*61c0*/  LDCU.64 UR4, c[0x4][0x10] ;  /* 0x01000200ff0477ac */ /* 0x000f620008000a00 */
[----:B--2---:R-:W-:Y:S01]  /*61d0*/  MOV R5, UR9 ;  /* 0x0000000900057c02 */ /* 0x004fe20008000f00 */
[----:B------:R-:W-:Y:S01]  /*61e0*/  IMAD.U32 R4, RZ, RZ, UR8 ;  /* 0x00000008ff047e24 */ /* 0x000fe2000f8e00ff */
[----:B-1----:R-:W-:Y:S01]  /*61f0*/  MOV R7, UR7 ;  /* 0x0000000700077c02 */ /* 0x002fe20008000f00 */
[----:B------:R-:W-:Y:S01]  /*6200*/  IMAD.U32 R6, RZ, RZ, UR6 ;  /* 0x00000006ff067e24 */ /* 0x000fe2000f8e00ff */
[----:B-----5:R-:W-:Y:S01]  /*6210*/  MOV R11, UR5 ;  /* 0x00000005000b7c02 */ /* 0x020fe20008000f00 */
[----:B------:R-:W-:Y:S02]  /*6220*/  IMAD.U32 R10, RZ, RZ, UR4 ;  /* 0x00000004ff0a7e24 */ /* 0x000fe4000f8e00ff */
[----:B------:R-:W-:Y:S07]  /*6230*/  LEPC R20, `(.L_x_101) ;  /* 0x000000001014794e */ /* 0x000fee0000000000 */
[----:B---34-:R-:W-:Y:S05]  /*6240*/  CALL.ABS.NOINC R2 ;  /* 0x0000000002007343 */ /* 0x018fea0003c00000 */
.L_x_101:
[----:B------:R-:W-:Y:S05]  /*6250*/  WARPSYNC.ALL ;  /* 0x0000000000007948 */ /* 0x000fea0003800000 */
[----:B------:R-:W-:Y:S01]  /*6260*/  R2UR UR4, R25 ;  /* 0x00000000190472ca */ /* 0x000fe200000e0000 */
[----:B-1-3--:R-:W-:Y:S01]  /*6270*/  HADD2.F32 R3, -RZ, R28.H0_H0 ;  /* 0x2000001cff037230 */ /* 0x00afe20000004100 */
[----:B------:R-:W-:Y:S01]  /*6280*/  SHF.L.U32 R62, R54, 0x1, RZ ;  /* 0x00000001363e7819 */ /* 0x000fe200000006ff */
[----:B------:R-:W-:Y:S01]  /*6290*/  HADD2.F32 R20, -RZ, R30.H0_H0 ;  /* 0x2000001eff147230 */ /* 0x000fe20000004100 */
[----:B------:R-:W-:Y:S01]  /*62a0*/  ISETP.NE.AND P0, PT, R55, RZ, PT ;  /* 0x000000ff3700720c */ /* 0x000fe20003f05270 */
[----:B------:R-:W-:Y:S08]  /*62b0*/  BSSY.RECONVERGENT B0, `(.L_x_102) ;  /* 0x000004e000007945 */ /* 0x000ff00003800200 */
[----:B------:R-:W1:Y:S02]  /*62c0*/  LDTM.16dp256bit.x4 R4, tmem[UR4] ;  /* 0x00000004000479ee */ /* 0x000e640008120000 */
[C---:B-1----:R-:W-:Y:S01]  /*62d0*/  FMUL R0, R24.reuse, R4 ;  /* 0x0000000418007220 */ /* 0x042fe20000400000 */
[----:B------:R-:W-:Y:S02]  /*62e0*/  HADD2.F32 R4, -RZ, R28.H1_H1 ;  /* 0x3000001cff047230 */ /* 0x000fe40000004100 */
[----:B------:R-:W-:Y:S01]  /*62f0*/  FMUL R2, R24, R5 ;  /* 0x0000000518027220 */ /* 0x000fe20000400000 */
[--C-:B------:R-:W-:Y:S02]  /*6300*/  HADD2.F32 R5, -RZ, R29.reuse.H0_H0 ;  /* 0x2000001dff057230 */ /* 0x100fe40000004100 */
[----:B------:R-:W-:Y:S01]  /*6310*/  FFMA R0, R26, R3, R0 ;  /* 0x000000031a007223 */ /* 0x000fe20000000000 */
[----:B------:R-:W-:Y:S01]  /*6320*/  FMUL R3, R24, R6 ;  /* 0x0000000618037220 */ /* 0x000fe20000400000 */
[----:B------:R-:W-:Y:S02]  /*6330*/  HADD2.F32 R6, -RZ, R29.H1_H1 ;  /* 0x3000001dff067230 */ /* 0x000fe40000004100 */
[----:B------:R-:W-:Y:S01]  /*6340*/  FFMA R2, R26, R4, R2 ;  /* 0x000000041a027223 */ /* 0x000fe20000000002 */
[----:B------:R-:W-:Y:S01]  /*6350*/  FMUL R7, R24, R7 ;  /* 0x0000000718077220 */ /* 0x000fe20000400000 */
[----:B------:R-:W-:Y:S01]  /*6360*/  FFMA R3, R26, R5, R3 ;  /* 0x000000051a037223 */ /* 0x000fe20000000003 */
[C---:B------:R-:W-:Y:S01]  /*6370*/  FMUL R4, R24.reuse, R8 ;  /* 0x0000000818047220 */ /* 0x040fe20000400000 */
[----:B------:R-:W-:Y:S01]  /*6380*/  FMUL R5, R24, R9 ;  /* 0x0000000918057220 */ /* 0x000fe20000400000 */
[----:B------:R-:W-:Y:S01]  /*6390*/  F2FP.F16.F32.PACK_AB R32, R2, R0 ;  /* 0x000000000220723e */ /* 0x000fe200000000ff */
[C---:B------:R-:W-:Y:S01]  /*63a0*/  FFMA R7, R26.reuse, R6, R7 ;  /* 0x000000061a077223 */ /* 0x040fe20000000007 */
[----:B------:R-:W-:Y:S02]  /*63b0*/  HADD2.F32 R0, -RZ, R30.H1_H1 ;  /* 0x3000001eff007230 */ /* 0x000fe40000004100 */
[----:B------:R-:W-:Y:S01]  /*63c0*/  FFMA R4, R26, R20, R4 ;  /* 0x000000141a047223 */ /* 0x000fe20000000004 */
[--C-:B------:R-:W-:Y:S02]  /*63d0*/  HADD2.F32 R2, -RZ, R31.reuse.H0_H0 ;  /* 0x2000001fff027230 */ /* 0x100fe40000004100 */
[----:B------:R-:W-:Y:S01]  /*63e0*/  FMUL R6, R24, R10 ;  /* 0x0000000a18067220 */ /* 0x000fe20000400000 */
[----:B------:R-:W-:Y:S01]  /*63f0*/  F2FP.F16.F32.PACK_AB R33, R7, R3 ;  /* 0x000000030721723e */ /* 0x000fe200000000ff */
[----:B------:R-:W-:Y:S02]  /*6400*/  HADD2.F32 R3, -RZ, R31.H1_H1 ;  /* 0x3000001fff037230 */ /* 0x000fe40000004100 */
[----:B------:R-:W-:Y:S01]  /*6410*/  FFMA R5, R26, R0, R5 ;  /* 0x000000001a057223 */ /* 0x000fe20000000005 */
[C---:B------:R-:W-:Y:S01]  /*6420*/  FMUL R11, R24.reuse, R11 ;  /* 0x0000000b180b7220 */ /* 0x040fe20000400000 */
[--C-:B----4-:R-:W-:Y:S02]  /*6430*/  HADD2.F32 R7, -RZ, R36.reuse.H0_H0 ;  /* 0x20000024ff077230 */ /* 0x110fe40000004100 */
[C---:B------:R-:W-:Y:S01]  /*6440*/  FMUL R8, R24.reuse, R12 ;  /* 0x0000000c18087220 */ /* 0x040fe20000400000 */
[----:B------:R-:W-:Y:S02]  /*6450*/  HADD2.F32 R0, -RZ, R36.H1_H1 ;  /* 0x30000024ff007230 */ /* 0x000fe40000004100 */
[----:B------:R-:W-:Y:S01]  /*6460*/  FMUL R9, R24, R13 ;  /* 0x0000000d18097220 */ /* 0x000fe20000400000 */
[C---:B------:R-:W-:Y:S01]  /*6470*/  FFMA R6, R26.reuse, R2, R6 ;  /* 0x000000021a067223 */ /* 0x040fe20000000006 */
[C---:B------:R-:W-:Y:S01]  /*6480*/  FFMA R11, R26.reuse, R3, R11 ;  /* 0x000000031a0b7223 */ /* 0x040fe2000000000b */
[C---:B------:R-:W-:Y:S01]  /*6490*/  FFMA R8, R26.reuse, R7, R8 ;  /* 0x000000071a087223 */ /* 0x040fe20000000008 */
[----:B------:R-:W-:Y:S01]  /*64a0*/  FFMA R9, R26, R0, R9 ;  /* 0x000000001a097223 */ /* 0x000fe20000000009 */
[--C-:B------:R-:W-:Y:S02]  /*64b0*/  HADD2.F32 R2, -RZ, R37.reuse.H0_H0 ;  /* 0x20000025ff027230 */ /* 0x100fe40000004100 */
[C---:B------:R-:W-:Y:S01]  /*64c0*/  FMUL R10, R24.reuse, R14 ;  /* 0x0000000e180a7220 */ /* 0x040fe20000400000 */
[----:B------:R-:W-:Y:S02]  /*64d0*/  HADD2.F32 R0, -RZ, R37.H1_H1 ;  /* 0x30000025ff007230 */ /* 0x000fe40000004100 */
[----:B------:R-:W-:Y:S01]  /*64e0*/  FMUL R15, R24, R15 ;  /* 0x0000000f180f7220 */ /* 0x000fe20000400000 */
[----:B------:R-:W-:Y:S01]  /*64f0*/  F2FP.F16.F32.PACK_AB R34, R5, R4 ;  /* 0x000000040522723e */ /* 0x000fe200000000ff */
[----:B------:R-:W-:Y:S01]  /*6500*/  FFMA R10, R26, R2, R10 ;  /* 0x000000021a0a7223 */ /* 0x000fe2000000000a */
[----:B------:R-:W-:Y:S01]  /*6510*/  FMUL R12, R24, R16 ;  /* 0x00000010180c7220 */ /* 0x000fe20000400000 */
[----:B------:R-:W-:Y:S01]  /*6520*/  FFMA R15, R26, R0, R15 ;  /* 0x000000001a0f7223 */ /* 0x000fe2000000000f */
[--C-:B------:R-:W-:Y:S01]  /*6530*/  HADD2.F32 R0, -RZ, R38.reuse.H0_H0 ;  /* 0x20000026ff007230 */ /* 0x100fe20000004100 */
[----:B------:R-:W-:Y:S01]  /*6540*/  MOV R5, UR46 ;  /* 0x0000002e00057c02 */ /* 0x000fe20008000f00 */
[----:B------:R-:W-:Y:S02]  /*6550*/  HADD2.F32 R2, -RZ, R38.H1_H1 ;  /* 0x30000026ff027230 */ /* 0x000fe40000004100 */
[C---:B------:R-:W-:Y:S01]  /*6560*/  FMUL R13, R24.reuse, R17 ;  /* 0x00000011180d7220 */ /* 0x040fe20000400000 */
[--C-:B------:R-:W-:Y:S02]  /*6570*/  HADD2.F32 R3, -RZ, R39.reuse.H0_H0 ;  /* 0x20000027ff037230 */ /* 0x100fe40000004100 */
[C---:B------:R-:W-:Y:S01]  /*6580*/  FMUL R14, R24.reuse, R18 ;  /* 0x00000012180e7220 */ /* 0x040fe20000400000 */
[----:B------:R-:W-:Y:S02]  /*6590*/  HADD2.F32 R4, -RZ, R39.H1_H1 ;  /* 0x30000027ff047230 */ /* 0x000fe40000004100 */
[----:B------:R-:W-:Y:S01]  /*65a0*/  FMUL R19, R24, R19 ;  /* 0x0000001318137220 */ /* 0x000fe20000400000 */
[C---:B------:R-:W-:Y:S01]  /*65b0*/  FFMA R12, R26.reuse, R0, R12 ;  /* 0x000000001a0c7223 */ /* 0x040fe2000000000c */
[----:B------:R-:W-:Y:S01]  /*65c0*/  LEA R5, R5, R44, 0xb ;  /* 0x0000002c05057211 */ /* 0x000fe200078e58ff */
[C---:B------:R-:W-:Y:S01]  /*65d0*/  FFMA R13, R26.reuse, R2, R13 ;  /* 0x000000021a0d7223 */ /* 0x040fe2000000000d */
[C---:B------:R-:W-:Y:S01]  /*65e0*/  FFMA R14, R26.reuse, R3, R14 ;  /* 0x000000031a0e7223 */ /* 0x040fe2000000000e */
[----:B------:R-:W-:Y:S01]  /*65f0*/  FFMA R19, R26, R4, R19 ;  /* 0x000000041a137223 */ /* 0x000fe20000000013 */
[----:B------:R-:W-:Y:S02]  /*6600*/  F2FP.F16.F32.PACK_AB R35, R11, R6 ;  /* 0x000000060b23723e */ /* 0x000fe400000000ff */
[----:B------:R-:W-:Y:S02]  /*6610*/  LEA R5, R5, UR44, 0x1 ;  /* 0x0000002c05057c11 */ /* 0x000fe4000f8e08ff */
[----:B------:R-:W-:Y:S02]  /*6620*/  F2FP.F16.F32.PACK_AB R8, R9, R8 ;  /* 0x000000080908723e */ /* 0x000fe400000000ff */
[----:B------:R-:W-:Y:S01]  /*6630*/  F2FP.F16.F32.PACK_AB R9, R15, R10 ;  /* 0x0000000a0f09723e */ /* 0x000fe200000000ff */
[----:B------:R1:W-:Y:S01]  /*6640*/  STSM.16.M88.4 [R5+0x200], R32 ;  /* 0x0002002005007844 */ /* 0x0003e20000000200 */
[----:B------:R-:W-:Y:S02]  /*6650*/  F2FP.F16.F32.PACK_AB R10, R13, R12 ;  /* 0x0000000c0d0a723e */ /* 0x000fe400000000ff */
[----:B------:R-:W-:Y:S02]  /*6660*/  F2FP.F16.F32.PACK_AB R11, R19, R14 ;  /* 0x0000000e130b723e */ /* 0x000fe400000000ff */
[----:B------:R-:W-:Y:S05]  /*6670*/  IADD3 R0, PT, PT, R62, 0x200, R5 ;  /* 0x000002003e007810 */ /* 0x000fea0007ffe005 */
[----:B------:R1:W-:Y:S01]  /*6680*/  STSM.16.M88.4 [R0], R8 ;  /* 0x0000000800007844 */ /* 0x0003e20000000200 */
[----:B------:R-:W-:Y:S01]  /*6690*/  @!PT LDS RZ, [RZ] ;  /* 0x00000000fffff984 */ /* 0x000fe20000000800 */
[----:B------:R-:W-:Y:S01]  /*66a0*/  @!PT LDS RZ, [RZ] ;  /* 0x00000000fffff984 */ /* 0x000fe20000000800 */
[----:B------:R-:W-:Y:S01]  /*66b0*/  @!PT LDS RZ, [RZ] ;  /* 0x00000000fffff984 */ /* 0x000fe20000000800 */
[----:B------:R-:W-:Y:S01]  /*66c0*/  @!PT LDS RZ, [RZ] ;  /* 0x00000000fffff984 */ /* 0x000fe20000000800 */
[----:B------:R2:W-:Y:S07]  /*66d0*/  MEMBAR.ALL.CTA ;  /* 0x0000000000007992 */ /* 0x0005ee0000008000 */
[----:B--2---:R-:W2:Y:S02]  /*66e0*/  FENCE.VIEW.ASYNC.S ;  /* 0x00000000000073c6 */ /* 0x004ea40000000000 */
[----:B--2---:R-:W-:Y:S06]  /*66f0*/  BAR.SYNC.DEFER_BLOCKING 0x1, 0x80 ;  /* 0x0042000000007b1d */ /* 0x004fec0000010000 */
[----:B------:R-:W-:Y:S05]  /*6700*/  @P0 BRA `(.L_x_103) ;  /* 0x0000000000200947 */ /* 0x000fea0003800000 */
[----:B------:R-:W2:Y:S01]  /*6710*/  LDCU.64 UR6, c[0x0][0x348] ;  /* 0x00006900ff0677ac */ /* 0x000ea20008000a00 */
[----:B------:R-:W-:Y:S01]  /*6720*/  ULEA UR5, UR46, UR44, 0xc ;  /* 0x0000002c2e057291 */ /* 0x000fe2000f8e60ff */
[----:B------:R-:W-:Y:S03]  /*6730*/  UMOV UR51, UR36 ;  /* 0x0000002400337c82 */ /* 0x000fe60008000000 */
[----:B------:R-:W-:Y:S02]  /*6740*/  UIADD3 UR48, UPT, UPT, UR5, 0x200, URZ ;  /* 0x0000020005307890 */ /* 0x000fe4000fffe0ff */
[----:B--2---:R-:W-:Y:S04]  /*6750*/  UIADD3 UR4, UP0, UPT, UR6, 0x680, URZ ;  /* 0x0000068006047890 */ /* 0x004fe8000ff1e0ff */
[----:B------:R-:W-:Y:S09]  /*6760*/  UIADD3.X UR5, UPT, UPT, URZ, UR7, URZ, UP0, !UPT ;  /* 0x00000007ff057290 */ /* 0x000ff200087fe4ff */
[----:B------:R2:W-:Y:S02]  /*6770*/  UTMASTG.3D [UR48], [UR4] ;  /* 0x00000030040073b5 */ /* 0x0005e40008010000 */
[----:B--2---:R0:W-:Y:S02]  /*6780*/  UTMACMDFLUSH ;  /* 0x00000000000079b7 */ /* 0x0041e40000000000 */
.L_x_103:
[----:B------:R-:W-:Y:S05]  /*6790*/  BSYNC.RECONVERGENT B0 ;  /* 0x0000000000007941 */ /* 0x000fea0003800200 */
.L_x_102:
[----:B------:R-:W-:Y:S01]  /*67a0*/  UIADD3 UR47, UPT, UPT, UR46, 0x1, URZ ;  /* 0x000000012e2f7890 */ /* 0x000fe2000fffe0ff */
[----:B------:R-:W-:Y:S03]  /*67b0*/  BSSY.RECONVERGENT B0, `(.L_x_104) ;  /* 0x0000005000007945 */ /* 0x000fe60003800200 */
[----:B------:R-:W-:Y:S04]  /*67c0*/  UISETP.NE.AND UP0, UPT, UR47, 0x3, UPT ;  /* 0x000000032f00788c */ /* 0x000fe8000bf05270 */
[----:B------:R-:W-:Y:S01]  /*67d0*/  USEL UR45, UR47, URZ, UP0 ;  /* 0x000000ff2f2d7287 */ /* 0x000fe20008000000 */
[----:B------:R-:W-:Y:S11]  /*67e0*/  @P0 BRA `(.L_x_105) ;  /* 0x0000000000040947 */ /* 0x000ff60003800000 */
[----:B------:R-:W-:Y:S04]  /*67f0*/  DEPBAR.LE SB0, 0x1 ;  /* 0x000080400000791a */ /* 0x000fe80000000000 */
.L_x_105:
[----:B------:R-:W-:Y:S05]  /*6800*/  BSYNC.RECONVERGENT B0 ;  /* 0x0000000000007941 */ /* 0x000fea0003800200 */
.L_x_104:
[----:B------:R-:W-:Y:S01]  /*6810*/  BAR.SYNC.DEFER_BLOCKING 0x1, 0x80 ;  /* 0x0042000000007b1d */ /* 0x000fe20000010000 */
[----:B------:R-:W-:Y:S01]  /*6820*/  ISETP.NE.AND P1, PT, R61, RZ, PT ;  /* 0x000000ff3d00720c */ /* 0x000fe20003f25270 */
[----:B------:R-:W-:Y:S01]  /*6830*/  UISETP.NE.AND UP0, UPT, UR53, URZ, UPT ;  /* 0x000000ff3500728c */ /* 0x000fe2000bf05270 */
[----:B------:R-:W-:Y:S11]  /*6840*/  LEA R2, R64, UR44, 0x3 ;  /* 0x0000002c40027c11 */ /* 0x000ff6000f8e18ff */
[----:B------:R-:W-:Y:S01]  /*6850*/  @P1 SHF.L.U32 R3, R63, 0x1f, RZ ;  /* 0x0000001f3f031819 */ /* 0x000fe200000006ff */
[----:B------:R-:W-:Y:S06]  /*6860*/  BRA.U !UP0, `(.L_x_106) ;  /* 0x0000000108247547 */ /* 0x000fec000b800000 */
[----:B------:R-:W-:Y:S01]  /*6870*/  IMAD.U32 R4, RZ, RZ, UR52 ;  /* 0x00000034ff047e24 */ /* 0x000fe2000f8e00ff */
[----:B-1----:R-:W-:Y:S01]  /*6880*/  MOV R0, UR54 ;  /* 0x0000003600007c02 */ /* 0x002fe20008000f00 */
[----:B------:R-:W-:Y:S03]  /*6890*/  UIADD3 UR4, UPT, UPT, UR52, 0x1, URZ ;  /* 0x0000000134047890 */ /* 0x000fe6000fffe0ff */
[----:B------:R-:W-:Y:S01]  /*68a0*/  @P1 LEA R4, R4, UR44, 0x3 ;  /* 0x0000002c04041c11 */ /* 0x000fe2000f8e18ff */
[----:B------:R-:W-:Y:S04]  /*68b0*/  UISETP.NE.AND UP0, UPT, UR4, 0x3, UPT ;  /* 0x000000030400788c */ /* 0x000fe8000bf05270 */
[----:B------:R-:W-:Y:S01]  /*68c0*/  @P1 VIADD R4, R4, 0x68 ;  /* 0x0000006804041836 */ /* 0x000fe20000000000 */
[----:B------:R-:W-:Y:S04]  /*68d0*/  USEL UR52, UR4, URZ, UP0 ;  /* 0x000000ff04347287 */ /* 0x000fe80008000000 */
[----:B------:R-:W-:Y:S04]  /*68e0*/  @P1 PRMT R0, R0, 0x654, R4 ;  /* 0x0000065400001816 */ /* 0x000fe80000000004 */
[----:B------:R2:W-:Y:S04]  /*68f0*/  @P1 SYNCS.ARRIVE.TRANS64.RED.A1T0 RZ, [R0+URZ], RZ ;  /* 0x000000ff00ff19a7 */ /* 0x0005e800081004ff */
.L_x_106:
[----:B------:R-:W3:Y:S01]  /*6900*/  @P1 SYNCS.PHASECHK.TRANS64.TRYWAIT P0, [R2+URZ+0x50], R3 ;  /* 0x00005003020015a7 */ /* 0x000ee200080011ff */
[----:B------:R-:W-:Y:S01]  /*6910*/  BSSY B1, `(.L_x_107) ;  /* 0x0000013000017945 */ /* 0x000fe20003800000 */
[----:B---3--:R-:W-:Y:S03]  /*6920*/  @P1 SEL R65, RZ, 0x1, !P0 ;  /* 0x00000001ff411807 */ /* 0x008fe60004000000 */
[----:B------:R-:W-:Y:S05]  /*6930*/  @!P1 BRA `(.L_x_108) ;  /* 0x0000000000409947 */ /* 0x000fea0003800000 */
[----:B------:R-:W-:Y:S01]  /*6940*/  ISETP.NE.AND P1, PT, R66, RZ, PT ;  /* 0x000000ff4200720c */ /* 0x000fe20003f25270 */
[----:B------:R-:W-:Y:S01]  /*6950*/  BSSY B0, `(.L_x_109) ;  /* 0x0000009000007945 */ /* 0x000fe20003800000 */
[----:B------:R-:W-:Y:S11]  /*6960*/  ISETP.NE.AND P0, PT, R65, RZ, PT ;  /* 0x000000ff4100720c */ /* 0x000ff60003f05270 */
[----:B------:R-:W-:Y:S05]  /*6970*/  @P1 IMAD R3, R64, 0x800, R44 ;  /* 0x0000080040031824 */ /* 0x000fea00078e022c */
[----:B------:R-:W-:Y:S05]  /*6980*/  @P1 LEA R3, R3, UR44, 0x1 ;  /* 0x0000002c03031c11 */ /* 0x000fea000f8e08ff */
[----:B-12---:R-:W-:Y:S01]  /*6990*/  @P1 IMAD.IADD R0, R62, 0x1, R3 ;  /* 0x000000013e001824 */ /* 0x006fe200078e0203 */
[----:B------:R-:W-:Y:S06]  /*69a0*/  @P0 BRA `(.L_x_110) ;  /* 0x00000000000c0947 */ /* 0x000fec0003800000 */
[----:B------:R-:W-:Y:S04]  /*69b0*/  SHF.L.U32 R63, R63, 0x1f, RZ ;  /* 0x0000001f3f3f7819 */ /* 0x000fe800000006ff */
[----:B------:R-:W1:Y:S02]  /*69c0*/  SYNCS.PHASECHK.TRANS64.TRYWAIT P0, [R2+URZ+0x50], R63 ;  /* 0x0000503f020075a7 */ /* 0x000e6400080011ff */
[----:B-1----:R-:W-:Y:S05]  /*69d0*/  @!P0 BRA `(.L_x_111) ;  /* 0x0000001400688947 */ /* 0x002fea0003800000 */
.L_x_110:
[----:B------:R-:W-:Y:S05]  /*69e0*/  BSYNC B0 ;  /* 0x0000000000007941 */ /* 0x000fea0003800000 */
.L_x_109:
[----:B------:R-:W-:Y:S11]  /*69f0*/  ISETP.NE.AND P0, PT, R66, RZ, PT ;  /* 0x000000ff4200720c */ /* 0x000ff60003f05270 */
[----:B------:R-:W-:Y:S02]  /*6a00*/  @!UPT UIADD3 URZ, UPT, UPT, URZ, URZ, URZ ;  /* 0x000000fffffff290 */ /* 0x000fe4000fffe0ff */
[----:B------:R-:W-:Y:S05]  /*6a10*/  @P0 WARPSYNC.ALL ;  /* 0x0000000000000948 */ /* 0x000fea0003800000 */
[----:B------:R3:W4:Y:S04]  /*6a20*/  @P0 LDSM.16.M88.4 R28, [R3+0x200] ;  /* 0x00020000031c083b */ /* 0x0007280000000200 */
[----:B------:R3:W2:Y:S02]  /*6a30*/  @P0 LDSM.16.M88.4 R36, [R0+0x200] ;  /* 0x000200000024083b */ /* 0x0006a40000000200 */
.L_x_108:
[----:B------:R-:W-:Y:S05]  /*6a40*/  BSYNC B1 ;  /* 0x0000000000017941 */ /* 0x000fea0003800000 */
.L_x_107:
[----:B-123--:R-:W-:Y:S05]  /*6a50*/  VIADD R0, R25, 0x20 ;  /* 0x0000002019007836 */ /* 0x00efea0000000000 */
[----:B------:R-:W-:Y:S04]  /*6a60*/  SHF.R.U32.HI R0, RZ, 0x15, R0 ;  /* 0x00000015ff007819 */ /* 0x000fe80000011600 */
[----:B------:R-:W-:Y:S11]  /*6a70*/  LOP3.LUT P0, RZ, R0, 0x3, R46, 0x48, !PT ;  /* 0x0000000300ff7812 */ /* 0x000ff6000780482e */
[----:B------:R-:W-:Y:S02]  /*6a80*/  @!UPT UIADD3 URZ, UPT, UPT, URZ, URZ, URZ ;  /* 0x000000fffffff290 */ /* 0x000fe4000fffe0ff */
[----:B------:R-:W-:Y:S05]  /*6a90*/  @!P0 BRA `(.L_x_112) ;  /* 0x0000000000408947 */ /* 0x000fea0003800000 */
[----:B------:R-:W1:Y:S01]  /*6aa0*/  LDCU.64 UR8, c[0x4][0x70] ;  /* 0x01000e00ff0877ac */ /* 0x000e620008000a00 */
[----:B------:R-:W-:Y:S01]  /*6ab0*/  MOV R3, 0x0 ;  /* 0x0000000000037802 */ /* 0x000fe20000000f00 */
[----:B------:R-:W-:Y:S02]  /*6ac0*/  HFMA2 R12, -RZ, RZ, 0, 5.9604644775390625e-08 ;  /* 0x00000001ff0c7431 */ /* 0x000fe400000001ff */
[----:B------:R-:W-:Y:S02]  /*6ad0*/  IMAD.MOV.U32 R8, RZ, RZ, 0x192 ;  /* 0x00000192ff087424 */ /* 0x000fe400078e00ff */
[----:B------:R-:W-:Y:S01]  /*6ae0*/  IMAD.MOV.U32 R13, RZ, RZ, RZ ;  /* 0x000000ffff0d7224 */ /* 0x000fe200078e00ff */
[----:B------:R-:W2:Y:S01]  /*6af0*/  LDCU.64 UR6, c[0x4][0x78] ;  /* 0x01000f00ff0677ac */ /* 0x000ea20008000a00 */
[----:B------:R-:W3:Y:S01]  /*6b00*/  LDC.64 R2, c[0x4][R3] ;  /* 0x0100000003027b82 */ /* 0x000ee20000000a00 */
[----:B------:R-:W5:Y:S01]  /*6b10*/  LDCU.64 UR4, c[0x4][0x10] ;  /* 0x01000200ff0477ac */ /* 0x000f620008000a00 */
[----:B-1----:R-:W-:Y:S01]  /*6b20*/  MOV R5, UR9 ;  /* 0x0000000900057c02 */ /* 0x002fe20008000f00 */
[----:B------:R-:W-:Y:S01]  /*6b30*/  IMAD.U32 R4, RZ, RZ, UR8 ;  /* 0x00000008ff047e24 */ /* 0x000fe2000f8e00ff */
[----:B--2---:R-:W-:Y:S01]  /*6b40*/  MOV R7, UR7 ;  /* 0x0000000700077c02 */ /* 0x004fe20008000f00 */
[----:B------:R-:W-:Y:S01]  /*6b50*/  IMAD.U32 R6, RZ, RZ, UR6 ;  /* 0x00000006ff067e24 */ /* 0x000fe2000f8e00ff */
[----:B-----5:R-:W-:Y:S01]  /*6b60*/  MOV R11, UR5 ;  /* 0x00000005000b7c02 */ /* 0x020fe20008000f00 */
[----:B------:R-:W-:Y:S02]  /*6b70*/  IMAD.U32 R10, RZ, RZ, UR4 ;  /* 0x00000004ff0a7e24 */ /* 0x000fe4000f8e00ff */
[----:B------:R-:W-:Y:S07]  /*6b80*/  LEPC R20, `(.L_x_112) ;  /* 0x000000001014794e */ /* 0x000fee0000000000 */
[----:B---34-:R-:W-:Y:S05]  /*6b90*/  CALL.ABS.NOINC R2 ;  /* 0x0000000002007343 */ /* 0x018fea0003c00000 */
.L_x_112:
[----:B------:R-:W-:Y:S01]  /*6ba0*/  ISETP.NE.AND P0, PT, R55, RZ, PT ;  /* 0x000000ff3700720c */ /* 0x000fe20003f05270 */
[----:B------:R-:W-:Y:S05]  /*6bb0*/  WARPSYNC.ALL ;  /* 0x0000000000007948 */ /* 0x000fea0003800000 */
[----:B------:R-:W-:Y:S01]  /*6bc0*/  R2UR UR4, R25 ;  /* 0x00000000190472ca */ /* 0x000fe200000e0000 */
[--C-:B----4-:R-:W-:Y:S01]  /*6bd0*/  HADD2.F32 R20, -RZ, R28.reuse.H0_H0 ;  /* 0x2000001cff147230 */ /* 0x110fe20000004100 */
[----:B------:R-:W-:Y:S01]  /*6be0*/  BSSY.RECONVERGENT B0, `(.L_x_113) ;  /* 0x0000056000007945 */ /* 0x000fe20003800200 */
[----:B------:R-:W-:Y:S02]  /*6bf0*/  HADD2.F32 R21, -RZ, R28.H1_H1 ;  /* 0x3000001cff157230 */ /* 0x000fe40000004100 */
[--C-:B------:R-:W-:Y:S02]  /*6c00*/  HADD2.F32 R25, -RZ, R29.reuse.H0_H0 ;  /* 0x2000001dff197230 */ /* 0x100fe40000004100 */
[----:B------:R-:W-:Y:S02]  /*6c10*/  HADD2.F32 R28, -RZ, R30.H0_H0 ;  /* 0x2000001eff1c7230 */ /* 0x000fe40000004100 */
[--C-:B------:R-:W-:Y:S02]  /*6c20*/  HADD2.F32 R32, -RZ, R36.reuse.H0_H0 ;  /* 0x20000024ff207230 */ /* 0x100fe40000004100 */
[----:B------:R-:W-:Y:S02]  /*6c30*/  HADD2.F32 R33, -RZ, R36.H1_H1 ;  /* 0x30000024ff217230 */ /* 0x000fe40000004100 */
[----:B------:R-:W1:Y:S01]  /*6c40*/  LDTM.16dp256bit.x4 R4, tmem[UR4+0x20] ;  /* 0x00002004000479ee */ /* 0x000e620008120000 */
[----:B------:R-:W-:Y:S01]  /*6c50*/  NOP ;  /* 0x0000000000007918 */ /* 0x000fe20000000000 */
[----:B------:R-:W-:Y:S01]  /*6c60*/  R2UR UR4, R27 ;  /* 0x000000001b0472ca */ /* 0x000fe200000e0000 */
[----:B------:R-:W-:Y:S02]  /*6c70*/  HADD2.F32 R27, -RZ, R29.H1_H1 ;  /* 0x3000001dff1b7230 */ /* 0x000fe40000004100 */
[----:B------:R-:W-:Y:S02]  /*6c80*/  HADD2.F32 R29, -RZ, R30.H1_H1 ;  /* 0x3000001eff1d7230 */ /* 0x000fe40000004100 */
[--C-:B------:R-:W-:Y:S02]  /*6c90*/  HADD2.F32 R30, -RZ, R31.reuse.H0_H0 ;  /* 0x2000001fff1e7230 */ /* 0x100fe40000004100 */
[----:B------:R-:W-:Y:S02]  /*6ca0*/  HADD2.F32 R31, -RZ, R31.H1_H1 ;  /* 0x3000001fff1f7230 */ /* 0x000fe40000004100 */
[--C-:B------:R-:W-:Y:S02]  /*6cb0*/  HADD2.F32 R34, -RZ, R37.reuse.H0_H0 ;  /* 0x20000025ff227230 */ /* 0x100fe40000004100 */
[----:B------:R-:W-:Y:S02]  /*6cc0*/  HADD2.F32 R35, -RZ, R37.H1_H1 ;  /* 0x30000025ff237230 */ /* 0x000fe40000004100 */
[----:B------:R-:W-:Y:S01]  /*6cd0*/  UIADD3 UR4, UPT, UPT, UR4, 0xd0, URZ ;  /* 0x000000d004047890 */ /* 0x000fe2000fffe0ff */
[--C-:B------:R-:W-:Y:S02]  /*6ce0*/  HADD2.F32 R36, -RZ, R38.reuse.H0_H0 ;  /* 0x20000026ff247230 */ /* 0x100fe40000004100 */
[----:B------:R-:W-:Y:S01]  /*6cf0*/  HADD2.F32 R37, -RZ, R38.H1_H1 ;  /* 0x30000026ff257230 */ /* 0x000fe20000004100 */
[----:B------:R-:W-:Y:S01]  /*6d00*/  UPRMT UR4, UR54, 0x654, UR4 ;  /* 0x0000065436047896 */ /* 0x000fe20008000004 */
[--C-:B------:R-:W-:Y:S02]  /*6d10*/  HADD2.F32 R38, -RZ, R39.reuse.H0_H0 ;  /* 0x20000027ff267230 */ /* 0x100fe40000004100 */
[----:B------:R-:W-:Y:S02]  /*6d20*/  HADD2.F32 R39, -RZ, R39.H1_H1 ;  /* 0x30000027ff277230 */ /* 0x000fe40000004100 */
[C---:B-1----:R-:W-:Y:S01]  /*6d30*/  FMUL R4, R24.reuse, R4 ;  /* 0x0000000418047220 */ /* 0x042fe20000400000 */
[C---:B------:R-:W-:Y:S01]  /*6d40*/  FMUL R5, R24.reuse, R5 ;  /* 0x0000000518057220 */ /* 0x040fe20000400000 */
[C---:B------:R-:W-:Y:S01]  /*6d50*/  FMUL R6, R24.reuse, R6 ;  /* 0x0000000618067220 */ /* 0x040fe20000400000 */
[----:B------:R-:W-:Y:S01]  /*6d60*/  FMUL R7, R24, R7 ;  /* 0x0000000718077220 */ /* 0x000fe20000400000 */
[----:B------:R-:W-:Y:S01]  /*6d70*/  SYNCS.ARRIVE.TRANS64.RED.A1T0 RZ, [UR4], RZ ;  /* 0x000000ffffff79a7 */ /* 0x000fe20008100404 */
[C---:B------:R-:W-:Y:S01]  /*6d80*/  FFMA R4, R26.reuse, R20, R4 ;  /* 0x000000141a047223 */ /* 0x040fe20000000004 */
[C---:B------:R-:W-:Y:S01]  /*6d90*/  FFMA R5, R26.reuse, R21, R5 ;  /* 0x000000151a057223 */ /* 0x040fe20000000005 */
[C---:B------:R-:W-:Y:S01]  /*6da0*/  FFMA R6, R26.reuse, R25, R6 ;  /* 0x000000191a067223 */ /* 0x040fe20000000006 */
[----:B------:R-:W-:Y:S01]  /*6db0*/  FFMA R7, R26, R27, R7 ;  /* 0x0000001b1a077223 */ /* 0x000fe20000000007 */
[C---:B------:R-:W-:Y:S01]  /*6dc0*/  FMUL R8, R24.reuse, R8 ;  /* 0x0000000818087220 */ /* 0x040fe20000400000 */
[C---:B------:R-:W-:Y:S01]  /*6dd0*/  FMUL R9, R24.reuse, R9 ;  /* 0x0000000918097220 */ /* 0x040fe20000400000 */
[----:B------:R-:W-:Y:S01]  /*6de0*/  F2FP.F16.F32.PACK_AB R4, R5, R4 ;  /* 0x000000040504723e */ /* 0x000fe200000000ff */
[----:B------:R-:W-:Y:S01]  /*6df0*/  FMUL R10, R24, R10 ;  /* 0x0000000a180a7220 */ /* 0x000fe20000400000 */
[----:B------:R-:W-:Y:S01]  /*6e00*/  F2FP.F16.F32.PACK_AB R5, R7, R6 ;  /* 0x000000060705723e */ /* 0x000fe200000000ff */
[C---:B------:R-:W-:Y:S01]  /*6e10*/  FFMA R8, R26.reuse, R28, R8 ;  /* 0x0000001c1a087223 */ /* 0x040fe20000000008 */
[----:B------:R-:W-:Y:S01]  /*6e20*/  FFMA R9, R26, R29, R9 ;  /* 0x0000001d1a097223 */ /* 0x000fe20000000009 */
[C---:B------:R-:W-:Y:S01]  /*6e30*/  FMUL R11, R24.reuse, R11 ;  /* 0x0000000b180b7220 */ /* 0x040fe20000400000 */
[C---:B------:R-:W-:Y:S01]  /*6e40*/  FMUL R0, R24.reuse, R12 ;  /* 0x0000000c18007220 */ /* 0x040fe20000400000 */
[----:B------:R-:W-:Y:S01]  /*6e50*/  FMUL R2, R24, R13 ;  /* 0x0000000d18027220 */ /* 0x000fe20000400000 */
[----:B------:R-:W-:Y:S01]  /*6e60*/  FFMA R10, R26, R30, R10 ;  /* 0x0000001e1a0a7223 */ /* 0x000fe2000000000a */
[----:B------:R-:W-:Y:S01]  /*6e70*/  FMUL R3, R24, R14 ;  /* 0x0000000e18037220 */ /* 0x000fe20000400000 */
[----:B------:R-:W-:Y:S01]  /*6e80*/  F2FP.F16.F32.PACK_AB R6, R9, R8 ;  /* 0x000000080906723e */ /* 0x000fe200000000ff */
[----:B------:R-:W-:Y:S01]  /*6e90*/  FFMA R11, R26, R31, R11 ;  /* 0x0000001f1a0b7223 */ /* 0x000fe2000000000b */
[C---:B------:R-:W-:Y:S01]  /*6ea0*/  FMUL R15, R24.reuse, R15 ;  /* 0x0000000f180f7220 */ /* 0x040fe20000400000 */
[----:B------:R-:W-:Y:S01]  /*6eb0*/  FMUL R12, R24, R16 ;  /* 0x00000010180c7220 */ /* 0x000fe20000400000 */
[----:B------:R-:W-:Y:S01]  /*6ec0*/  FFMA R0, R26, R32, R0 ;  /* 0x000000201a007223 */ /* 0x000fe20000000000 */
[----:B------:R-:W-:Y:S01]  /*6ed0*/  MOV R8, UR45 ;  /* 0x0000002d00087c02 */ /* 0x000fe20008000f00 */
[----:B------:R-:W-:Y:S01]  /*6ee0*/  FMUL R13, R24, R17 ;  /* 0x00000011180d7220 */ /* 0x000fe20000400000 */
[----:B------:R-:W-:Y:S01]  /*6ef0*/  FFMA R2, R26, R33, R2 ;  /* 0x000000211a027223 */ /* 0x000fe20000000002 */
[----:B------:R-:W-:Y:S01]  /*6f00*/  FMUL R14, R24, R18 ;  /* 0x00000012180e7220 */ /* 0x000fe20000400000 */
[C---:B------:R-:W-:Y:S01]  /*6f10*/  FFMA R3, R26.reuse, R34, R3 ;  /* 0x000000221a037223 */ /* 0x040fe20000000003 */
[----:B------:R-:W-:Y:S01]  /*6f20*/  FFMA R15, R26, R35, R15 ;  /* 0x000000231a0f7223 */ /* 0x000fe2000000000f */
[----:B------:R-:W-:Y:S01]  /*6f30*/  FMUL R19, R24, R19 ;  /* 0x0000001318137220 */ /* 0x000fe20000400000 */
[----:B------:R-:W-:Y:S01]  /*6f40*/  FFMA R12, R26, R36, R12 ;  /* 0x000000241a0c7223 */ /* 0x000fe2000000000c */
        /* <DEDUP_REMOVED lines=22> */
[----:B------:R-:W-:Y:S02]  /*70b0*/  ULEA UR5, UR45, UR44, 0xc ;  /* 0x0000002c2d057291 */ /* 0x000fe4000f8e60ff */
[----:B------:R-:W-:Y:S02]  /*70c0*/  UIADD3 UR9, UPT, UPT, UR49, 0x20, URZ ;  /* 0x0000002031097890 */ /* 0x000fe4000fffe0ff */
[----:B------:R-:W-:Y:S01]  /*70d0*/  UIADD3 UR8, UPT, UPT, UR5, 0x200, URZ ;  /* 0x0000020005087890 */ /* 0x000fe2000fffe0ff */
[----:B------:R-:W-:Y:S01]  /*70e0*/  UMOV UR10, UR50 ;  /* 0x00000032000a7c82 */ /* 0x000fe20008000000 */
[----:B------:R-:W-:Y:S01]  /*70f0*/  UMOV UR11, UR36 ;  /* 0x00000024000b7c82 */ /* 0x000fe20008000000 */
[----:B--2---:R-:W-:Y:S04]  /*7100*/  UIADD3 UR4, UP0, UPT, UR6, 0x680, URZ ;  /* 0x0000068006047890 */ /* 0x004fe8000ff1e0ff */
[----:B------:R-:W-:Y:S09]  /*7110*/  UIADD3.X UR5, UPT, UPT, URZ, UR7, URZ, UP0, !UPT ;  /* 0x00000007ff057290 */ /* 0x000ff200087fe4ff */
[----:B------:R2:W-:Y:S02]  /*7120*/  UTMASTG.3D [UR8], [UR4] ;  /* 0x00000008040073b5 */ /* 0x0005e40008010000 */
[----:B--2---:R0:W-:Y:S02]  /*7130*/  UTMACMDFLUSH ;  /* 0x00000000000079b7 */ /* 0x0041e40000000000 */
.L_x_114:
[----:B------:R-:W-:Y:S05]  /*7140*/  BSYNC.RECONVERGENT B0 ;  /* 0x0000000000007941 */ /* 0x000fea0003800200 */
.L_x_113:
[----:B------:R-:W-:Y:S01]  /*7150*/  UIADD3 UR4, UPT, UPT, UR45, 0x1, URZ ;  /* 0x000000012d047890 */ /* 0x000fe2000fffe0ff */
[----:B------:R-:W-:Y:S03]  /*7160*/  BSSY.RECONVERGENT B0, `(.L_x_115) ;  /* 0x0000008000007945 */ /* 0x000fe60003800200 */
[----:B------:R-:W-:Y:S04]  /*7170*/  UISETP.NE.AND UP0, UPT, UR4, 0x3, UPT ;  /* 0x000000030400788c */ /* 0x000fe8000bf05270 */
[----:B------:R-:W-:Y:S02]  /*7180*/  UISETP.EQ.XOR UP1, UPT, UR47, 0x3, !UP0 ;  /* 0x000000032f00788c */ /* 0x000fe4000c722a70 */
[----:B------:R-:W-:Y:S02]  /*7190*/  USEL UR46, UR4, URZ, UP0 ;  /* 0x000000ff042e7287 */ /* 0x000fe40008000000 */
[----:B------:R-:W-:Y:S04]  /*71a0*/  USEL UR5, URZ, 0x1, !UP1 ;  /* 0x00000001ff057887 */ /* 0x000fe8000c800000 */
[----:B------:R-:W-:Y:S01]  /*71b0*/  ULOP3.LUT UR55, UR55, UR5, URZ, 0x3c, !UPT ;  /* 0x0000000537377292 */ /* 0x000fe2000f8e3cff */
[----:B------:R-:W-:Y:S11]  /*71c0*/  @P0 BRA `(.L_x_116) ;  /* 0x0000000000040947 */ /* 0x000ff60003800000 */
[----:B------:R-:W-:Y:S04]  /*71d0*/  DEPBAR.LE SB0, 0x1 ;  /* 0x000080400000791a */ /* 0x000fe80000000000 */
.L_x_116:
[----:B------:R-:W-:Y:S05]  /*71e0*/  BSYNC.RECONVERGENT B0 ;  /* 0x0000000000007941 */ /* 0x000fea0003800200 */
.L_x_115:
[----:B------:R-:W-:Y:S01]  /*71f0*/  BAR.SYNC.DEFER_BLOCKING 0x1, 0x80 ;  /* 0x0042000000007b1d */ /* 0x000fe20000010000 */
[----:B------:R-:W-:Y:S01]  /*7200*/  UISETP.NE.AND UP0, UPT, UR53, -0x2, UPT ;  /* 0xfffffffe3500788c */ /* 0x000fe2000bf05270 */
[----:B------:R-:W-:Y:S08]  /*7210*/  IADD3 R22, PT, PT, R22, 0x1, RZ ;  /* 0x0000000116167810 */ /* 0x000ff00007ffe0ff */
[----:B------:R-:W-:Y:S05]  /*7220*/  BRA.U !UP0, `(.L_x_117) ;  /* 0x0000000108287547 */ /* 0x000fea000b800000 */
[----:B------:R-:W-:Y:S01]  /*7230*/  ISETP.NE.AND P0, PT, R61, RZ, PT ;  /* 0x000000ff3d00720c */ /* 0x000fe20003f05270 */
[----:B------:R-:W-:Y:S01]  /*7240*/  IMAD.U32 R2, RZ, RZ, UR52 ;  /* 0x00000034ff027e24 */ /* 0x000fe2000f8e00ff */
[----:B------:R-:W-:Y:S01]  /*7250*/  UIADD3 UR4, UPT, UPT, UR52, 0x1, URZ ;  /* 0x0000000134047890 */ /* 0x000fe2000fffe0ff */
[----:B------:R-:W-:Y:S03]  /*7260*/  IMAD.U32 R0, RZ, RZ, UR54 ;  /* 0x00000036ff007e24 */ /* 0x000fe6000f8e00ff */
[----:B------:R-:W-:Y:S04]  /*7270*/  UISETP.NE.AND UP0, UPT, UR4, 0x3, UPT ;  /* 0x000000030400788c */ /* 0x000fe8000bf05270 */
[----:B------:R-:W-:Y:S03]  /*7280*/  USEL UR52, UR4, URZ, UP0 ;  /* 0x000000ff04347287 */ /* 0x000fe60008000000 */
[----:B------:R-:W-:Y:S05]  /*7290*/  @P0 LEA R2, R2, UR44, 0x3 ;  /* 0x0000002c02020c11 */ /* 0x000fea000f8e18ff */
[----:B------:R-:W-:Y:S05]  /*72a0*/  @P0 VIADD R2, R2, 0x68 ;  /* 0x0000006802020836 */ /* 0x000fea0000000000 */
[----:B------:R-:W-:Y:S04]  /*72b0*/  @P0 PRMT R0, R0, 0x654, R2 ;  /* 0x0000065400000816 */ /* 0x000fe80000000002 */
[----:B------:R2:W-:Y:S03]  /*72c0*/  @P0 SYNCS.ARRIVE.TRANS64.RED.A1T0 RZ, [R0+URZ], RZ ;  /* 0x000000ff00ff09a7 */ /* 0x0005e600081004ff */
.L_x_117:
[----:B------:R-:W-:Y:S01]  /*72d0*/  R2UR UR6, R60 ;  /* 0x000000003c0672ca */ /* 0x000fe200000e0000 */
[----:B------:R-:W-:Y:S01]  /*72e0*/  UIADD3 UR53, UPT, UPT, UR53, 0x2, URZ ;  /* 0x0000000235357890 */ /* 0x000fe2000fffe0ff */
[----:B------:R-:W-:Y:S02]  /*72f0*/  R2UR UR5, R47 ;  /* 0x000000002f0572ca */ /* 0x000fe400000e0000 */
[----:B------:R-:W-:Y:S02]  /*7300*/  R2UR UR4, R48 ;  /* 0x00000000300472ca */ /* 0x000fe400000e0000 */
[----:B------:R-:W-:Y:S02]  /*7310*/  R2UR UR36, R58 ;  /* 0x000000003a2472ca */ /* 0x000fe400000e0000 */
[----:B------:R-:W-:Y:S02]  /*7320*/  ISETP.NE.AND P0, PT, R51, 0x2, PT ;  /* 0x000000023300780c */ /* 0x000fe40003f05270 */
[----:B------:R-:W-:Y:S02]  /*7330*/  ISETP.NE.AND P1, PT, R22, 0x4, PT ;  /* 0x000000041600780c */ /* 0x000fe40003f25270 */
[----:B------:R-:W-:Y:S01]  /*7340*/  SEL R2, RZ, 0x1, P0 ;  /* 0x00000001ff027807 */ /* 0x000fe20000000000 */
[----:B------:R-:W-:Y:S01]  /*7350*/  UISETP.NE.AND UP0, UPT, UR6, URZ, UPT ;  /* 0x000000ff0600728c */ /* 0x000fe2000bf05270 */
[----:B--2---:R-:W-:Y:S01]  /*7360*/  SEL R0, RZ, 0x1, P1 ;  /* 0x00000001ff007807 */ /* 0x004fe20000800000 */
[----:B------:R-:W-:Y:S01]  /*7370*/  UIADD3 UR30, UPT, UPT, UR37, UR5, URZ ;  /* 0x00000005251e7290 */ /* 0x000fe2000fffe0ff */
[----:B------:R-:W-:Y:S01]  /*7380*/  LOP3.LUT R52, R52, R2, RZ, 0x3c, !PT ;  /* 0x0000000234347212 */ /* 0x000fe200078e3cff */
[----:B------:R-:W-:Y:S01]  /*7390*/  UIADD3 UR26, UPT, UPT, UR38, UR4, URZ ;  /* 0x00000004261a7290 */ /* 0x000fe2000fffe0ff */
[----:B------:R-:W-:Y:S02]  /*73a0*/  LOP3.LUT R53, R53, R0, RZ, 0x3c, !PT ;  /* 0x0000000035357212 */ /* 0x000fe400078e3cff */
[----:B------:R-:W-:Y:S02]  /*73b0*/  SEL R51, R51, RZ, P0 ;  /* 0x000000ff33337207 */ /* 0x000fe40000000000 */
[----:B------:R-:W-:Y:S01]  /*73c0*/  SEL R22, R22, RZ, P1 ;  /* 0x000000ff16167207 */ /* 0x000fe20000800000 */
[----:B------:R-:W-:Y:S06]  /*73d0*/  BRA.U UP0, `(.L_x_118) ;  /* 0xffffffdd005c7547 */ /* 0x000fec000b83ffff */
[----:B------:R-:W-:-:S13]  /*73e0*/  R2UR UR4, R49 ;  /* 0x00000000310472ca */ /* 0x000fda00000e0000 */
[----:B------:R-:W-:-:S09]  /*73f0*/  UISETP.NE.AND UP0, UPT, UR4, URZ, UPT ;  /* 0x000000ff0400728c */ /* 0x000fd2000bf05270 */
[----:B------:R-:W-:Y:S05]  /*7400*/  BRA.U !UP0, `(.L_x_119) ;  /* 0x0000000108487547 */ /* 0x000fea000b800000 */
[----:B------:R-:W2:Y:S02]  /*7410*/  LDCU.64 UR4, c[0x0][0x890] ;  /* 0x00011200ff0477ac */ /* 0x000ea40008000a00 */
[----:B--2---:R-:W-:-:S04]  /*7420*/  UISETP.NE.U32.AND UP0, UPT, UR4, URZ, UPT ;  /* 0x000000ff0400728c */ /* 0x004fc8000bf05070 */
[----:B------:R-:W-:-:S09]  /*7430*/  UISETP.NE.AND.EX UP0, UPT, UR5, URZ, UPT, UP0 ;  /* 0x000000ff0500728c */ /* 0x000fd2000bf05300 */
[----:B------:R-:W-:Y:S05]  /*7440*/  BRA.U UP0, `(.L_x_120) ;  /* 0x00000001000c7547 */ /* 0x000fea000b800000 */
[----:B------:R-:W-:-:S13]  /*7450*/  FSETP.NEU.AND P0, PT, R26, RZ, PT ;  /* 0x000000ff1a00720b */ /* 0x000fda0003f0d000 */
[----:B------:R-:W-:Y:S05]  /*7460*/  @!P0 EXIT ;  /* 0x000000000000894d */ /* 0x000fea0003800000 */
[----:B------:R-:W-:Y:S05]  /*7470*/  BRA `(.L_x_119) ;  /* 0x00000000002c7947 */ /* 0x000fea0003800000 */
.L_x_120:
[----:B------:R-:W-:Y:S01]  /*7480*/  ISETP.NE.AND P0, PT, R50, RZ, PT ;  /* 0x000000ff3200720c */ /* 0x000fe20003f05270 */
[----:B------:R-:W-:-:S12]  /*7490*/  BSSY.RECONVERGENT B0, `(.L_x_119) ;  /* 0x0000009000007945 */ /* 0x000fd80003800200 */
[----:B------:R-:W-:Y:S05]  /*74a0*/  @P0 BRA `(.L_x_121) ;  /* 0x0000000000140947 */ /* 0x000fea0003800000 */
[----:B------:R-:W2:Y:S02]  /*74b0*/  LDCU.64 UR4, c[0x0][0x888] ;  /* 0x00011100ff0477ac */ /* 0x000ea40008000a00 */
[----:B--2---:R-:W-:-:S04]  /*74c0*/  ISETP.NE.U32.AND P0, PT, RZ, UR4, PT ;  /* 0x00000004ff007c0c */ /* 0x004fc8000bf05070 */
[----:B------:R-:W-:-:S13]  /*74d0*/  ISETP.NE.AND.EX P0, PT, RZ, UR5, PT, P0 ;  /* 0x00000005ff007c0c */ /* 0x000fda000bf05300 */
[----:B------:R-:W-:Y:S05]  /*74e0*/  @!P0 EXIT ;  /* 0x000000000000894d */ /* 0x000fea0003800000 */
[----:B------:R-:W-:Y:S05]  /*74f0*/  BRA `(.L_x_122) ;  /* 0x0000000000087947 */ /* 0x000fea0003800000 */
.L_x_121:
[----:B------:R-:W-:-:S13]  /*7500*/  FSETP.NEU.AND P0, PT, R26, RZ, PT ;  /* 0x000000ff1a00720b */ /* 0x000fda0003f0d000 */
[----:B------:R-:W-:Y:S05]  /*7510*/  @!P0 EXIT ;  /* 0x000000000000894d */ /* 0x000fea0003800000 */
.L_x_122:
[----:B------:R-:W-:Y:S05]  /*7520*/  BSYNC.RECONVERGENT B0 ;  /* 0x0000000000007941 */ /* 0x000fea0003800200 */
.L_x_119:
[----:B------:R-:W-:Y:S01]  /*7530*/  ULEA UR4, UR52, UR44, 0x3 ;  /* 0x0000002c34047291 */ /* 0x000fe2000f8e18ff */
[----:B------:R-:W-:-:S04]  /*7540*/  DEPBAR.LE SB0, 0x0 ;  /* 0x000080000000791a */ /* 0x000fc80000000000 */
[----:B------:R-:W-:-:S04]  /*7550*/  UIADD3 UR4, UPT, UPT, UR4, 0x68, URZ ;  /* 0x0000006804047890 */ /* 0x000fc8000fffe0ff */
[----:B------:R-:W-:-:S09]  /*7560*/  UPRMT UR4, UR54, 0x654, UR4 ;  /* 0x0000065436047896 */ /* 0x000fd20008000004 */
[----:B------:R-:W-:Y:S01]  /*7570*/  SYNCS.ARRIVE.TRANS64.RED.A1T0 RZ, [UR4], RZ ;  /* 0x000000ffffff79a7 */ /* 0x000fe20008100404 */
[----:B------:R-:W-:Y:S05]  /*7580*/  EXIT ;  /* 0x000000000000794d */ /* 0x000fea0003800000 */
.L_x_24:
[----:B---3--:R3:W4:Y:S02]  /*7590*/  SYNCS.PHASECHK.TRANS64.TRYWAIT P0, [R0+URZ+0x100], R2 ;  /* 0x00010002000075a7 */ /* 0x00872400080011ff */
[----:B----4-:R-:W-:Y:S05]  /*75a0*/  @!P0 NANOSLEEP.SYNCS 0x989680 ;  /* 0x009896800000895d */ /* 0x010fea0003900000 */
[----:B------:R-:W4:Y:S02]  /*75b0*/  @!P0 SYNCS.PHASECHK.TRANS64 P0, [R0+URZ+0x100], R2 ;  /* 0x00010002000085a7 */ /* 0x000f2400080010ff */
[----:B----4-:R-:W-:Y:S05]  /*75c0*/  @!P0 BRA `(.L_x_24) ;  /* 0xfffffffc00f08947 */ /* 0x010fea000383ffff */
[----:B------:R-:W-:Y:S05]  /*75d0*/  BRA `(.L_x_123) ;  /* 0xffffffa000ac7947 */ /* 0x000fea000383ffff */
.L_x_27:
[----:B--2---:R-:W-:-:S07]  /*75e0*/  MOV R0, UR33 ;  /* 0x0000002100007c02 */ /* 0x004fce0008000f00 */
.L_x_124:
[----:B--2---:R2:W3:Y:S02]  /*75f0*/  SYNCS.PHASECHK.TRANS64.TRYWAIT P0, [R0+URZ+0x28], R3 ;  /* 0x00002803000075a7 */ /* 0x0044e400080011ff */
[----:B---3--:R-:W-:Y:S05]  /*7600*/  @!P0 NANOSLEEP.SYNCS 0x989680 ;  /* 0x009896800000895d */ /* 0x008fea0003900000 */
[----:B------:R-:W3:Y:S02]  /*7610*/  @!P0 SYNCS.PHASECHK.TRANS64 P0, [R0+URZ+0x28], R3 ;  /* 0x00002803000085a7 */ /* 0x000ee400080010ff */
[----:B---3--:R-:W-:Y:S05]  /*7620*/  @!P0 BRA `(.L_x_124) ;  /* 0xfffffffc00f08947 */ /* 0x008fea000383ffff */
[----:B------:R-:W-:Y:S05]  /*7630*/  BRA `(.L_x_26) ;  /* 0xffffffa000f47947 */ /* 0x000fea000383ffff */
.L_x_34:
[----:B-1----:R-:W-:-:S07]  /*7640*/  MOV R0, UR17 ;  /* 0x0000001100007c02 */ /* 0x002fce0008000f00 */
.L_x_125:
[----:B-1----:R1:W2:Y:S02]  /*7650*/  SYNCS.PHASECHK.TRANS64.TRYWAIT P0, [R0+URZ+0x28], R3 ;  /* 0x00002803000075a7 */ /* 0x0022a400080011ff */
[----:B--2---:R-:W-:Y:S05]  /*7660*/  @!P0 NANOSLEEP.SYNCS 0x989680 ;  /* 0x009896800000895d */ /* 0x004fea0003900000 */
[----:B------:R-:W2:Y:S02]  /*7670*/  @!P0 SYNCS.PHASECHK.TRANS64 P0, [R0+URZ+0x28], R3 ;  /* 0x00002803000085a7 */ /* 0x000ea400080010ff */
[----:B--2---:R-:W-:Y:S05]  /*7680*/  @!P0 BRA `(.L_x_125) ;  /* 0xfffffffc00f08947 */ /* 0x004fea000383ffff */
[----:B------:R-:W-:Y:S05]  /*7690*/  BRA `(.L_x_33) ;  /* 0xffffffa400b47947 */ /* 0x000fea000383ffff */
.L_x_39:
[----:B-1----:R1:W2:Y:S02]  /*76a0*/  SYNCS.PHASECHK.TRANS64.TRYWAIT P0, [R3+URZ+0x90], R0 ;  /* 0x00009000030075a7 */ /* 0x0022a400080011ff */
[----:B--2---:R-:W-:Y:S05]  /*76b0*/  @!P0 NANOSLEEP.SYNCS 0x989680 ;  /* 0x009896800000895d */ /* 0x004fea0003900000 */
[----:B------:R-:W2:Y:S02]  /*76c0*/  @!P0 SYNCS.PHASECHK.TRANS64 P0, [R3+URZ+0x90], R0 ;  /* 0x00009000030085a7 */ /* 0x000ea400080010ff */
[----:B--2---:R-:W-:Y:S05]  /*76d0*/  @!P0 BRA `(.L_x_39) ;  /* 0xfffffffc00f08947 */ /* 0x004fea000383ffff */
[----:B------:R-:W-:Y:S05]  /*76e0*/  BRA `(.L_x_126) ;  /* 0xffffffa8005c7947 */ /* 0x000fea000383ffff */
.L_x_43:
[----:B------:R-:W-:-:S07]  /*76f0*/  MOV R0, UR4 ;  /* 0x0000000400007c02 */ /* 0x000fce0008000f00 */
.L_x_127:
[----:B-1----:R1:W2:Y:S02]  /*7700*/  SYNCS.PHASECHK.TRANS64.TRYWAIT P0, [R0+URZ], R2 ;  /* 0x00000002000075a7 */ /* 0x0022a400080011ff */
[----:B--2---:R-:W-:Y:S05]  /*7710*/  @!P0 NANOSLEEP.SYNCS 0x989680 ;  /* 0x009896800000895d */ /* 0x004fea0003900000 */
[----:B------:R-:W2:Y:S02]  /*7720*/  @!P0 SYNCS.PHASECHK.TRANS64 P0, [R0+URZ], R2 ;  /* 0x00000002000085a7 */ /* 0x000ea400080010ff */
[----:B--2---:R-:W-:Y:S05]  /*7730*/  @!P0 BRA `(.L_x_127) ;  /* 0xfffffffc00f08947 */ /* 0x004fea000383ffff */
[----:B------:R-:W-:Y:S05]  /*7740*/  BRA `(.L_x_128) ;  /* 0xffffffb000087947 */ /* 0x000fea000383ffff */
.L_x_44:
[----:B------:R-:W-:-:S07]  /*7750*/  MOV R0, UR5 ;  /* 0x0000000500007c02 */ /* 0x000fce0008000f00 */
.L_x_129:
[----:B-1----:R1:W2:Y:S02]  /*7760*/  SYNCS.PHASECHK.TRANS64.TRYWAIT P0, [R0+URZ], R3 ;  /* 0x00000003000075a7 */ /* 0x0022a400080011ff */
[----:B--2---:R-:W-:Y:S05]  /*7770*/  @!P0 NANOSLEEP.SYNCS 0x989680 ;  /* 0x009896800000895d */ /* 0x004fea0003900000 */
[----:B------:R-:W2:Y:S02]  /*7780*/  @!P0 SYNCS.PHASECHK.TRANS64 P0, [R0+URZ], R3 ;  /* 0x00000003000085a7 */ /* 0x000ea400080010ff */
[----:B--2---:R-:W-:Y:S05]  /*7790*/  @!P0 BRA `(.L_x_129) ;  /* 0xfffffffc00f08947 */ /* 0x004fea000383ffff */
[----:B------:R-:W-:Y:S05]  /*77a0*/  BRA `(.L_x_130) ;  /* 0xffffffb000147947 */ /* 0x000fea000383ffff */
.L_x_45:
[----:B------:R-:W-:-:S07]  /*77b0*/  MOV R0, UR5 ;  /* 0x0000000500007c02 */ /* 0x000fce0008000f00 */
.L_x_131:
[----:B-1----:R1:W2:Y:S02]  /*77c0*/  SYNCS.PHASECHK.TRANS64.TRYWAIT P0, [R0+URZ], R3 ;  /* 0x00000003000075a7 */ /* 0x0022a400080011ff */
[----:B--2---:R-:W-:Y:S05]  /*77d0*/  @!P0 NANOSLEEP.SYNCS 0x989680 ;  /* 0x009896800000895d */ /* 0x004fea0003900000 */
[----:B------:R-:W2:Y:S02]  /*77e0*/  @!P0 SYNCS.PHASECHK.TRANS64 P0, [R0+URZ], R3 ;  /* 0x00000003000085a7 */ /* 0x000ea400080010ff */
[----:B--2---:R-:W-:Y:S05]  /*77f0*/  @!P0 BRA `(.L_x_131) ;  /* 0xfffffffc00f08947 */ /* 0x004fea000383ffff */
[----:B------:R-:W-:Y:S05]  /*7800*/  BRA `(.L_x_132) ;  /* 0xffffffb000207947 */ /* 0x000fea000383ffff */
.L_x_46:
[----:B------:R-:W-:-:S07]  /*7810*/  MOV R0, UR5 ;  /* 0x0000000500007c02 */ /* 0x000fce0008000f00 */
.L_x_133:
[----:B-1----:R1:W2:Y:S02]  /*7820*/  SYNCS.PHASECHK.TRANS64.TRYWAIT P0, [R0+URZ], R3 ;  /* 0x00000003000075a7 */ /* 0x0022a400080011ff */
[----:B--2---:R-:W-:Y:S05]  /*7830*/  @!P0 NANOSLEEP.SYNCS 0x989680 ;  /* 0x009896800000895d */ /* 0x004fea0003900000 */
[----:B------:R-:W2:Y:S02]  /*7840*/  @!P0 SYNCS.PHASECHK.TRANS64 P0, [R0+URZ], R3 ;  /* 0x00000003000085a7 */ /* 0x000ea400080010ff */
[----:B--2---:R-:W-:Y:S05]  /*7850*/  @!P0 BRA `(.L_x_133) ;  /* 0xfffffffc00f08947 */ /* 0x004fea000383ffff */
[----:B------:R-:W-:Y:S05]  /*7860*/  BRA `(.L_x_134) ;  /* 0xffffffb0002c7947 */ /* 0x000fea000383ffff */
.L_x_49:
[----:B--2---:R2:W3:Y:S02]  /*7870*/  SYNCS.PHASECHK.TRANS64.TRYWAIT P0, [R2+URZ+0xf0], R4 ;  /* 0x0000f004020075a7 */ /* 0x0044e400080011ff */
[----:B---3--:R-:W-:Y:S05]  /*7880*/  @!P0 NANOSLEEP.SYNCS 0x989680 ;  /* 0x009896800000895d */ /* 0x008fea0003900000 */
[----:B------:R-:W3:Y:S02]  /*7890*/  @!P0 SYNCS.PHASECHK.TRANS64 P0, [R2+URZ+0xf0], R4 ;  /* 0x0000f004020085a7 */ /* 0x000ee400080010ff */
[----:B---3--:R-:W-:Y:S05]  /*78a0*/  @!P0 BRA `(.L_x_49) ;  /* 0xfffffffc00f08947 */ /* 0x008fea000383ffff */
[----:B------:R-:W-:Y:S05]  /*78b0*/  BRA `(.L_x_135) ;  /* 0xffffffb000887947 */ /* 0x000fea000383ffff */
.L_x_50:
[----:B------:R-:W-:-:S07]  /*78c0*/  MOV R2, UR4 ;  /* 0x0000000400027c02 */ /* 0x000fce0008000f00 */
.L_x_136:
[----:B--2---:R2:W3:Y:S02]  /*78d0*/  SYNCS.PHASECHK.TRANS64.TRYWAIT P0, [R2+URZ+0xa0], R5 ;  /* 0x0000a005020075a7 */ /* 0x0044e400080011ff */
[----:B---3--:R-:W-:Y:S05]  /*78e0*/  @!P0 NANOSLEEP.SYNCS 0x989680 ;  /* 0x009896800000895d */ /* 0x008fea0003900000 */
[----:B------:R-:W3:Y:S02]  /*78f0*/  @!P0 SYNCS.PHASECHK.TRANS64 P0, [R2+URZ+0xa0], R5 ;  /* 0x0000a005020085a7 */ /* 0x000ee400080010ff */
[----:B---3--:R-:W-:Y:S05]  /*7900*/  @!P0 BRA `(.L_x_136) ;  /* 0xfffffffc00f08947 */ /* 0x008fea000383ffff */
[----:B------:R-:W-:Y:S05]  /*7910*/  BRA `(.L_x_137) ;  /* 0xffffffb000987947 */ /* 0x000fea000383ffff */
.L_x_51:
[----:B--2---:R2:W3:Y:S02]  /*7920*/  SYNCS.PHASECHK.TRANS64.TRYWAIT P1, [R2+URZ+0x90], R4 ;  /* 0x00009004020075a7 */ /* 0x0044e400080211ff */
[----:B---3--:R-:W-:Y:S05]  /*7930*/  @!P1 NANOSLEEP.SYNCS 0x989680 ;  /* 0x009896800000995d */ /* 0x008fea0003900000 */
[----:B------:R-:W3:Y:S02]  /*7940*/  @!P1 SYNCS.PHASECHK.TRANS64 P1, [R2+URZ+0x90], R4 ;  /* 0x00009004020095a7 */ /* 0x000ee400080210ff */
[----:B---3--:R-:W-:Y:S05]  /*7950*/  @!P1 BRA `(.L_x_51) ;  /* 0xfffffffc00f09947 */ /* 0x008fea000383ffff */
[----:B------:R-:W-:Y:S05]  /*7960*/  BRA `(.L_x_138) ;  /* 0xffffffb000c87947 */ /* 0x000fea000383ffff */
.L_x_54:
[----:B------:R-:W-:-:S07]  /*7970*/  MOV R0, UR4 ;  /* 0x0000000400007c02 */ /* 0x000fce0008000f00 */
.L_x_139:
[----:B--2---:R2:W3:Y:S02]  /*7980*/  SYNCS.PHASECHK.TRANS64.TRYWAIT P0, [R0+URZ+0xa0], R2 ;  /* 0x0000a002000075a7 */ /* 0x0044e400080011ff */
[----:B---3--:R-:W-:Y:S05]  /*7990*/  @!P0 NANOSLEEP.SYNCS 0x989680 ;  /* 0x009896800000895d */ /* 0x008fea0003900000 */
[----:B------:R-:W3:Y:S02]  /*79a0*/  @!P0 SYNCS.PHASECHK.TRANS64 P0, [R0+URZ+0xa0], R2 ;  /* 0x0000a002000085a7 */ /* 0x000ee400080010ff */
[----:B---3--:R-:W-:Y:S05]  /*79b0*/  @!P0 BRA `(.L_x_139) ;  /* 0xfffffffc00f08947 */ /* 0x008fea000383ffff */
[----:B------:R-:W-:Y:S05]  /*79c0*/  BRA `(.L_x_53) ;  /* 0xffffffb4001c7947 */ /* 0x000fea000383ffff */
.L_x_61:
[----:B-1----:R1:W2:Y:S02]  /*79d0*/  SYNCS.PHASECHK.TRANS64.TRYWAIT P1, [R0+URZ+0x90], R2 ;  /* 0x00009002000075a7 */ /* 0x0022a400080211ff */
[----:B--2---:R-:W-:Y:S05]  /*79e0*/  @!P1 NANOSLEEP.SYNCS 0x989680 ;  /* 0x009896800000995d */ /* 0x004fea0003900000 */
[----:B------:R-:W2:Y:S02]  /*79f0*/  @!P1 SYNCS.PHASECHK.TRANS64 P1, [R0+URZ+0x90], R2 ;  /* 0x00009002000095a7 */ /* 0x000ea400080210ff */
[----:B--2---:R-:W-:Y:S05]  /*7a00*/  @!P1 BRA `(.L_x_61) ;  /* 0xfffffffc00f09947 */ /* 0x004fea000383ffff */
[----:B------:R-:W-:Y:S05]  /*7a10*/  BRA `(.L_x_140) ;  /* 0xffffffb800807947 */ /* 0x000fea000383ffff */
.L_x_62:
[----:B------:R-:W-:-:S07]  /*7a20*/  MOV R2, UR23 ;  /* 0x0000001700027c02 */ /* 0x000fce0008000f00 */
.L_x_141:
[----:B-1----:R1:W2:Y:S02]  /*7a30*/  SYNCS.PHASECHK.TRANS64.TRYWAIT P0, [R2+URZ+0xd0], R0 ;  /* 0x0000d000020075a7 */ /* 0x0022a400080011ff */
[----:B--2---:R-:W-:Y:S05]  /*7a40*/  @!P0 NANOSLEEP.SYNCS 0x989680 ;  /* 0x009896800000895d */ /* 0x004fea0003900000 */
[----:B------:R-:W2:Y:S02]  /*7a50*/  @!P0 SYNCS.PHASECHK.TRANS64 P0, [R2+URZ+0xd0], R0 ;  /* 0x0000d000020085a7 */ /* 0x000ea400080010ff */
[----:B--2---:R-:W-:Y:S05]  /*7a60*/  @!P0 BRA `(.L_x_141) ;  /* 0xfffffffc00f08947 */ /* 0x004fea000383ffff */
[----:B------:R-:W-:Y:S05]  /*7a70*/  BRA `(.L_x_142) ;  /* 0xffffffb800d07947 */ /* 0x000fea000383ffff */
.L_x_65:
[----:B------:R-:W-:Y:S07]  /*7a80*/  MOV R0, UR5 ;  /* 0x0000000500007c02 */ /* 0x000fee0008000f00 */
.L_x_143:
[----:B-1----:R1:W2:Y:S02]  /*7a90*/  SYNCS.PHASECHK.TRANS64.TRYWAIT P0, [R0+URZ], R2 ;  /* 0x00000002000075a7 */ /* 0x0022a400080011ff */
[----:B--2---:R-:W-:Y:S05]  /*7aa0*/  @!P0 NANOSLEEP.SYNCS 0x989680 ;  /* 0x009896800000895d */ /* 0x004fea0003900000 */
[----:B------:R-:W2:Y:S02]  /*7ab0*/  @!P0 SYNCS.PHASECHK.TRANS64 P0, [R0+URZ], R2 ;  /* 0x00000002000085a7 */ /* 0x000ea400080010ff */
[----:B--2---:R-:W-:Y:S05]  /*7ac0*/  @!P0 BRA `(.L_x_143) ;  /* 0xfffffffc00f08947 */ /* 0x004fea000383ffff */
[----:B------:R-:W-:Y:S05]  /*7ad0*/  BRA `(.L_x_64) ;  /* 0xffffffb800ec7947 */ /* 0x000fea000383ffff */
.L_x_68:
[----:B------:R-:W-:-:S07]  /*7ae0*/  MOV R0, UR4 ;  /* 0x0000000400007c02 */ /* 0x000fce0008000f00 */
.L_x_144:
[----:B--2---:R2:W4:Y:S02]  /*7af0*/  SYNCS.PHASECHK.TRANS64.TRYWAIT P0, [R0+URZ], R2 ;  /* 0x00000002000075a7 */ /* 0x00452400080011ff */
[----:B----4-:R-:W-:Y:S05]  /*7b00*/  @!P0 NANOSLEEP.SYNCS 0x989680 ;  /* 0x009896800000895d */ /* 0x010fea0003900000 */
[----:B------:R-:W4:Y:S02]  /*7b10*/  @!P0 SYNCS.PHASECHK.TRANS64 P0, [R0+URZ], R2 ;  /* 0x00000002000085a7 */ /* 0x000f2400080010ff */
[----:B----4-:R-:W-:Y:S05]  /*7b20*/  @!P0 BRA `(.L_x_144) ;  /* 0xfffffffc00f08947 */ /* 0x010fea000383ffff */
[----:B------:R-:W-:Y:S05]  /*7b30*/  BRA `(.L_x_145) ;  /* 0xffffffbc00a07947 */ /* 0x000fea000383ffff */
.L_x_69:
[----:B------:R-:W-:-:S07]  /*7b40*/  MOV R0, UR5 ;  /* 0x0000000500007c02 */ /* 0x000fce0008000f00 */
.L_x_146:
[----:B-1----:R1:W2:Y:S02]  /*7b50*/  SYNCS.PHASECHK.TRANS64.TRYWAIT P0, [R0+URZ], R3 ;  /* 0x00000003000075a7 */ /* 0x0022a400080011ff */
[----:B--2---:R-:W-:Y:S05]  /*7b60*/  @!P0 NANOSLEEP.SYNCS 0x989680 ;  /* 0x009896800000895d */ /* 0x004fea0003900000 */
[----:B------:R-:W2:Y:S02]  /*7b70*/  @!P0 SYNCS.PHASECHK.TRANS64 P0, [R0+URZ], R3 ;  /* 0x00000003000085a7 */ /* 0x000ea400080010ff */
[----:B--2---:R-:W-:Y:S05]  /*7b80*/  @!P0 BRA `(.L_x_146) ;  /* 0xfffffffc00f08947 */ /* 0x004fea000383ffff */
[----:B------:R-:W-:Y:S05]  /*7b90*/  BRA `(.L_x_147) ;  /* 0xffffffbc00ac7947 */ /* 0x000fea000383ffff */
.L_x_70:
[----:B------:R-:W-:-:S07]  /*7ba0*/  MOV R0, UR5 ;  /* 0x0000000500007c02 */ /* 0x000fce0008000f00 */
.L_x_148:
[----:B-1----:R1:W2:Y:S02]  /*7bb0*/  SYNCS.PHASECHK.TRANS64.TRYWAIT P0, [R0+URZ], R3 ;  /* 0x00000003000075a7 */ /* 0x0022a400080011ff */
[----:B--2---:R-:W-:Y:S05]  /*7bc0*/  @!P0 NANOSLEEP.SYNCS 0x989680 ;  /* 0x009896800000895d */ /* 0x004fea0003900000 */
[----:B------:R-:W2:Y:S02]  /*7bd0*/  @!P0 SYNCS.PHASECHK.TRANS64 P0, [R0+URZ], R3 ;  /* 0x00000003000085a7 */ /* 0x000ea400080010ff */
[----:B--2---:R-:W-:Y:S05]  /*7be0*/  @!P0 BRA `(.L_x_148) ;  /* 0xfffffffc00f08947 */ /* 0x004fea000383ffff */
[----:B------:R-:W-:Y:S05]  /*7bf0*/  BRA `(.L_x_149) ;  /* 0xffffffbc00b87947 */ /* 0x000fea000383ffff */
.L_x_71:
[----:B-1----:R-:W-:-:S07]  /*7c00*/  MOV R0, UR4 ;  /* 0x0000000400007c02 */ /* 0x002fce0008000f00 */
.L_x_150:
[----:B-1----:R1:W2:Y:S02]  /*7c10*/  SYNCS.PHASECHK.TRANS64.TRYWAIT P0, [R0+URZ], R2 ;  /* 0x00000002000075a7 */ /* 0x0022a400080011ff */
[----:B--2---:R-:W-:Y:S05]  /*7c20*/  @!P0 NANOSLEEP.SYNCS 0x989680 ;  /* 0x009896800000895d */ /* 0x004fea0003900000 */
[----:B------:R-:W2:Y:S02]  /*7c30*/  @!P0 SYNCS.PHASECHK.TRANS64 P0, [R0+URZ], R2 ;  /* 0x00000002000085a7 */ /* 0x000ea400080010ff */
[----:B--2---:R-:W-:Y:S05]  /*7c40*/  @!P0 BRA `(.L_x_150) ;  /* 0xfffffffc00f08947 */ /* 0x004fea000383ffff */
[----:B------:R-:W-:Y:S05]  /*7c50*/  BRA `(.L_x_151) ;  /* 0xffffffbc00c47947 */ /* 0x000fea000383ffff */
.L_x_76:
[----:B--2---:R2:W3:Y:S02]  /*7c60*/  SYNCS.PHASECHK.TRANS64.TRYWAIT P0, [R8+URZ+0x90], R0 ;  /* 0x00009000080075a7 */ /* 0x0044e400080011ff */
[----:B---3--:R-:W-:Y:S05]  /*7c70*/  @!P0 NANOSLEEP.SYNCS 0x989680 ;  /* 0x009896800000895d */ /* 0x008fea0003900000 */
[----:B------:R-:W3:Y:S02]  /*7c80*/  @!P0 SYNCS.PHASECHK.TRANS64 P0, [R8+URZ+0x90], R0 ;  /* 0x00009000080085a7 */ /* 0x000ee400080010ff */
[----:B---3--:R-:W-:Y:S05]  /*7c90*/  @!P0 BRA `(.L_x_76) ;  /* 0xfffffffc00f08947 */ /* 0x008fea000383ffff */
[----:B------:R-:W-:Y:S05]  /*7ca0*/  BRA `(.L_x_152) ;  /* 0xffffffc000e87947 */ /* 0x000fea000383ffff */
.L_x_79:
[----:B--2---:R-:W-:Y:S07]  /*7cb0*/  MOV R0, UR24 ;  /* 0x0000001800007c02 */ /* 0x004fee0008000f00 */
.L_x_153:
[----:B--2---:R2:W3:Y:S02]  /*7cc0*/  SYNCS.PHASECHK.TRANS64.TRYWAIT P1, [R0+URZ+0x88], R2 ;  /* 0x00008802000075a7 */ /* 0x0044e400080211ff */
[----:B---3--:R-:W-:Y:S05]  /*7cd0*/  @!P1 NANOSLEEP.SYNCS 0x989680 ;  /* 0x009896800000995d */ /* 0x008fea0003900000 */
[----:B------:R-:W3:Y:S02]  /*7ce0*/  @!P1 SYNCS.PHASECHK.TRANS64 P1, [R0+URZ+0x88], R2 ;  /* 0x00008802000095a7 */ /* 0x000ee400080210ff */
[----:B---3--:R-:W-:Y:S05]  /*7cf0*/  @!P1 BRA `(.L_x_153) ;  /* 0xfffffffc00f09947 */ /* 0x008fea000383ffff */
[----:B------:R-:W-:Y:S05]  /*7d00*/  BRA `(.L_x_78) ;  /* 0xffffffc800607947 */ /* 0x000fea000383ffff */
.L_x_82:
[----:B------:R-:W-:Y:S07]  /*7d10*/  MOV R0, UR4 ;  /* 0x0000000400007c02 */ /* 0x000fee0008000f00 */
.L_x_154:
[----:B--2---:R2:W3:Y:S02]  /*7d20*/  SYNCS.PHASECHK.TRANS64.TRYWAIT P0, [R0+URZ+0x68], R2 ;  /* 0x00006802000075a7 */ /* 0x0044e400080011ff */
[----:B---3--:R-:W-:Y:S05]  /*7d30*/  @!P0 NANOSLEEP.SYNCS 0x989680 ;  /* 0x009896800000895d */ /* 0x008fea0003900000 */
[----:B------:R-:W3:Y:S02]  /*7d40*/  @!P0 SYNCS.PHASECHK.TRANS64 P0, [R0+URZ+0x68], R2 ;  /* 0x00006802000085a7 */ /* 0x000ee400080010ff */
[----:B---3--:R-:W-:Y:S05]  /*7d50*/  @!P0 BRA `(.L_x_154) ;  /* 0xfffffffc00f08947 */ /* 0x008fea000383ffff */
[----:B------:R-:W-:Y:S05]  /*7d60*/  BRA `(.L_x_155) ;  /* 0xffffffc800bc7947 */ /* 0x000fea000383ffff */
.L_x_83:
[----:B------:R-:W-:Y:S07]  /*7d70*/  MOV R2, UR5 ;  /* 0x0000000500027c02 */ /* 0x000fee0008000f00 */
.L_x_156:
[----:B--2---:R2:W3:Y:S02]  /*7d80*/  SYNCS.PHASECHK.TRANS64.TRYWAIT P0, [R2+URZ+0x68], R0 ;  /* 0x00006800020075a7 */ /* 0x0044e400080011ff */
[----:B---3--:R-:W-:Y:S05]  /*7d90*/  @!P0 NANOSLEEP.SYNCS 0x989680 ;  /* 0x009896800000895d */ /* 0x008fea0003900000 */
[----:B------:R-:W3:Y:S02]  /*7da0*/  @!P0 SYNCS.PHASECHK.TRANS64 P0, [R2+URZ+0x68], R0 ;  /* 0x00006800020085a7 */ /* 0x000ee400080010ff */
[----:B---3--:R-:W-:Y:S05]  /*7db0*/  @!P0 BRA `(.L_x_156) ;  /* 0xfffffffc00f08947 */ /* 0x008fea000383ffff */
[----:B------:R-:W-:Y:S05]  /*7dc0*/  BRA `(.L_x_157) ;  /* 0xffffffcc00247947 */ /* 0x000fea000383ffff */
.L_x_85:
[----:B------:R-:W-:-:S07]  /*7dd0*/  MOV R0, UR4 ;  /* 0x0000000400007c02 */ /* 0x000fce0008000f00 */
.L_x_158:
[----:B---3--:R3:W4:Y:S02]  /*7de0*/  SYNCS.PHASECHK.TRANS64.TRYWAIT P0, [R0+URZ], R2 ;  /* 0x00000002000075a7 */ /* 0x00872400080011ff */
[----:B----4-:R-:W-:Y:S05]  /*7df0*/  @!P0 NANOSLEEP.SYNCS 0x989680 ;  /* 0x009896800000895d */ /* 0x010fea0003900000 */
[----:B------:R-:W4:Y:S02]  /*7e00*/  @!P0 SYNCS.PHASECHK.TRANS64 P0, [R0+URZ], R2 ;  /* 0x00000002000085a7 */ /* 0x000f2400080010ff */
[----:B----4-:R-:W-:Y:S05]  /*7e10*/  @!P0 BRA `(.L_x_158) ;  /* 0xfffffffc00f08947 */ /* 0x010fea000383ffff */
[----:B------:R-:W-:Y:S05]  /*7e20*/  BRA `(.L_x_159) ;  /* 0xffffffcc00b87947 */ /* 0x000fea000383ffff */
.L_x_86:
[----:B------:R-:W-:-:S07]  /*7e30*/  MOV R0, UR5 ;  /* 0x0000000500007c02 */ /* 0x000fce0008000f00 */
.L_x_160:
[----:B--2---:R2:W3:Y:S02]  /*7e40*/  SYNCS.PHASECHK.TRANS64.TRYWAIT P0, [R0+URZ], R2 ;  /* 0x00000002000075a7 */ /* 0x0044e400080011ff */
[----:B---3--:R-:W-:Y:S05]  /*7e50*/  @!P0 NANOSLEEP.SYNCS 0x989680 ;  /* 0x009896800000895d */ /* 0x008fea0003900000 */
[----:B------:R-:W3:Y:S02]  /*7e60*/  @!P0 SYNCS.PHASECHK.TRANS64 P0, [R0+URZ], R2 ;  /* 0x00000002000085a7 */ /* 0x000ee400080010ff */
[----:B---3--:R-:W-:Y:S05]  /*7e70*/  @!P0 BRA `(.L_x_160) ;  /* 0xfffffffc00f08947 */ /* 0x008fea000383ffff */
[----:B------:R-:W-:Y:S05]  /*7e80*/  BRA `(.L_x_161) ;  /* 0xffffffcc00c47947 */ /* 0x000fea000383ffff */
.L_x_88:
[----:B-1----:R1:W2:Y:S02]  /*7e90*/  SYNCS.PHASECHK.TRANS64.TRYWAIT P0, [R0+URZ+0x90], R2 ;  /* 0x00009002000075a7 */ /* 0x0022a400080011ff */
[----:B--2---:R-:W-:Y:S05]  /*7ea0*/  @!P0 NANOSLEEP.SYNCS 0x989680 ;  /* 0x009896800000895d */ /* 0x004fea0003900000 */
[----:B------:R-:W2:Y:S02]  /*7eb0*/  @!P0 SYNCS.PHASECHK.TRANS64 P0, [R0+URZ+0x90], R2 ;  /* 0x00009002000085a7 */ /* 0x000ea400080010ff */
[----:B--2---:R-:W-:Y:S05]  /*7ec0*/  @!P0 BRA `(.L_x_88) ;  /* 0xfffffffc00f08947 */ /* 0x004fea000383ffff */
[----:B------:R-:W-:Y:S05]  /*7ed0*/  BRA `(.L_x_162) ;  /* 0xffffffd000b07947 */ /* 0x000fea000383ffff */
.L_x_98:
[----:B-1----:R1:W3:Y:S02]  /*7ee0*/  SYNCS.PHASECHK.TRANS64.TRYWAIT P1, [R2+URZ+0x50], R4 ;  /* 0x00005004020075a7 */ /* 0x0022e400080211ff */
[----:B---3--:R-:W-:Y:S05]  /*7ef0*/  @!P1 NANOSLEEP.SYNCS 0x989680 ;  /* 0x009896800000995d */ /* 0x008fea0003900000 */
[----:B------:R-:W3:Y:S02]  /*7f00*/  @!P1 SYNCS.PHASECHK.TRANS64 P1, [R2+URZ+0x50], R4 ;  /* 0x00005004020095a7 */ /* 0x000ee400080210ff */
[----:B---3--:R-:W-:Y:S05]  /*7f10*/  @!P1 BRA `(.L_x_98) ;  /* 0xfffffffc00f09947 */ /* 0x008fea000383ffff */
[----:B------:R-:W-:Y:S05]  /*7f20*/  BRA `(.L_x_97) ;  /* 0xffffffe000207947 */ /* 0x000fea000383ffff */
.L_x_100:
[----:B-1----:R1:W2:Y:S02]  /*7f30*/  SYNCS.PHASECHK.TRANS64.TRYWAIT P0, [R27+URZ+0xb0], R3 ;  /* 0x0000b0031b0075a7 */ /* 0x0022a400080011ff */
[----:B--2---:R-:W-:Y:S05]  /*7f40*/  @!P0 NANOSLEEP.SYNCS 0x989680 ;  /* 0x009896800000895d */ /* 0x004fea0003900000 */
[----:B------:R-:W2:Y:S02]  /*7f50*/  @!P0 SYNCS.PHASECHK.TRANS64 P0, [R27+URZ+0xb0], R3 ;  /* 0x0000b0031b0085a7 */ /* 0x000ea400080010ff */
[----:B--2---:R-:W-:Y:S05]  /*7f60*/  @!P0 BRA `(.L_x_100) ;  /* 0xfffffffc00f08947 */ /* 0x004fea000383ffff */
[----:B------:R-:W-:Y:S05]  /*7f70*/  BRA `(.L_x_99) ;  /* 0xffffffe000707947 */ /* 0x000fea000383ffff */
.L_x_111:
[----:B-1----:R1:W2:Y:S02]  /*7f80*/  SYNCS.PHASECHK.TRANS64.TRYWAIT P0, [R2+URZ+0x50], R63 ;  /* 0x0000503f020075a7 */ /* 0x0022a400080011ff */
[----:B--2---:R-:W-:Y:S05]  /*7f90*/  @!P0 NANOSLEEP.SYNCS 0x989680 ;  /* 0x009896800000895d */ /* 0x004fea0003900000 */
[----:B------:R-:W2:Y:S02]  /*7fa0*/  @!P0 SYNCS.PHASECHK.TRANS64 P0, [R2+URZ+0x50], R63 ;  /* 0x0000503f020085a7 */ /* 0x000ea400080010ff */
[----:B--2---:R-:W-:Y:S05]  /*7fb0*/  @!P0 BRA `(.L_x_111) ;  /* 0xfffffffc00f08947 */ /* 0x004fea000383ffff */
[----:B------:R-:W-:Y:S05]  /*7fc0*/  BRA `(.L_x_110) ;  /* 0xffffffe800847947 */ /* 0x000fea000383ffff */
        .weak           $__internal_0_$__cuda_sm10x_tcgen05_guardrail_trap_col_being_dealloced_not_returned_by_alloc
        .type           $__internal_0_$__cuda_sm10x_tcgen05_guardrail_trap_col_being_dealloced_not_returned_by_alloc,@function
        .size           $__internal_0_$__cuda_sm10x_tcgen05_guardrail_trap_col_being_dealloced_not_returned_by_alloc,($__internal_1_$__cuda_sm10x_tcgen05_guardrail_trap_phase_invalid_during_alloc - $__internal_0_$__cuda_sm10x_tcgen05_guardrail_trap_col_being_dealloced_not_returned_by_alloc)
$__internal_0_$__cuda_sm10x_tcgen05_guardrail_trap_col_being_dealloced_not_returned_by_alloc:
[----:B------:R-:W-:Y:S05]  /*7fd0*/  BPT.TRAP 0x1 ;  /* 0x000000040000795c */ /* 0x000fea0000300000 */
[----:B------:R-:W-:-:S04]  /*7fe0*/  HFMA2 R3, -RZ, RZ, 0, 0 ;  /* 0x00000000ff037431 */ /* 0x000fc800000001ff */
[----:B------:R-:W-:Y:S05]  /*7ff0*/  RET.REL.NODEC R2 `(_ZN7cutlass13device_kernelINS_4gemm6kernel13GemmUniversalIN4cute5tupleIJiiiiEEENS1_10collective13CollectiveMmaINS1_35MainloopSm100TmaUmmaWarpSpecializedILi5ELi2ELi4ENS5_IJNS4_1CILi2EEENSA_ILi1EEESC_EEEEENS5_IJNSA_ILi64EEESF_NSA_ILi32EEEEEENS_6half_tENS5_IJlSC_lEEESI_SJ_NS4_8TiledMMAINS4_8MMA_AtomIJNS4_20SM100_MMA_F16BF16_SSISI_SI_fLi64ELi64ELNS4_4UMMA5MajorE0ELSO_0ELNSN_7ScaleInE0ELSP_0EEEEEENS4_6LayoutINS5_IJSC_SC_SC_EEENS5_IJNSA_ILi0EEESU_SU_EEEEENS5_IJNS4_10UnderscoreESX_SX_EEEEENS4_13SM90_TMA_LOADENS4_14ComposedLayoutINS4_7SwizzleILi2ELi4ELi3EEENS4_18smem_ptr_flag_bitsILi16EEENSS_INS5_IJNSA_ILi8EEESG_EEENS5_IJSG_SC_EEEEEEEvNS4_8identityENS4_23SM90_TMA_LOAD_MULTICASTES1A_vS1B_EENS_8epilogue10collective18CollectiveEpilogueINS1E_23Sm100TmaWarpSpecializedILi3ELi2ELi16ELb1ELb0EEEJSH_NS5_IJNSS_ISF_SC_EENSS_ISG_SC_EEEEESI_SJ_SI_SJ_NS1E_6fusion15FusionCallbacksIS1I_NS1M_17LinearCombinationISI_fSI_fLNS_15FloatRoundStyleE2EEESH_S1L_JEEENS4_5SM1004TMEM4LOAD26SM100_TMEM_LOAD_16dp256b4xES10_S1A_NS4_17SM75_U32x4_LDSM_NENS4_14SM90_TMA_STOREES1A_NS4_17SM90_U32x4_STSM_NENS4_39AutoVectorizingCopyWithAssumedAlignmentILi128EEEEEEvvEEEEvNT_6ParamsE) ;  /* 0xffffff8002007950 */ /* 0x000fea0003c3ffff */
        .weak           $__internal_1_$__cuda_sm10x_tcgen05_guardrail_trap_phase_invalid_during_alloc
        .type           $__internal_1_$__cuda_sm10x_tcgen05_guardrail_trap_phase_invalid_during_alloc,@function
        .size           $__internal_1_$__cuda_sm10x_tcgen05_guardrail_trap_phase_invalid_during_alloc,($__internal_2_$__cuda_sm10x_tcgen05_guardrail_trap_unallocated_columns_being_dealloced - $__internal_1_$__cuda_sm10x_tcgen05_guardrail_trap_phase_invalid_during_alloc)
$__internal_1_$__cuda_sm10x_tcgen05_guardrail_trap_phase_invalid_during_alloc:
[----:B------:R-:W-:Y:S05]  /*8000*/  BPT.TRAP 0x1 ;  /* 0x000000040000795c */ /* 0x000fea0000300000 */
[----:B------:R-:W-:-:S04]  /*8010*/  MOV R5, 0x0 ;  /* 0x0000000000057802 */ /* 0x000fc80000000f00 */
[----:B------:R-:W-:Y:S05]  /*8020*/  RET.REL.NODEC R4 `(_ZN7cutlass13device_kernelINS_4gemm6kernel13GemmUniversalIN4cute5tupleIJiiiiEEENS1_10collective13CollectiveMmaINS1_35MainloopSm100TmaUmmaWarpSpecializedILi5ELi2ELi4ENS5_IJNS4_1CILi2EEENSA_ILi1EEESC_EEEEENS5_IJNSA_ILi64EEESF_NSA_ILi32EEEEEENS_6half_tENS5_IJlSC_lEEESI_SJ_NS4_8TiledMMAINS4_8MMA_AtomIJNS4_20SM100_MMA_F16BF16_SSISI_SI_fLi64ELi64ELNS4_4UMMA5MajorE0ELSO_0ELNSN_7ScaleInE0ELSP_0EEEEEENS4_6LayoutINS5_IJSC_SC_SC_EEENS5_IJNSA_ILi0EEESU_SU_EEEEENS5_IJNS4_10UnderscoreESX_SX_EEEEENS4_13SM90_TMA_LOADENS4_14ComposedLayoutINS4_7SwizzleILi2ELi4ELi3EEENS4_18smem_ptr_flag_bitsILi16EEENSS_INS5_IJNSA_ILi8EEESG_EEENS5_IJSG_SC_EEEEEEEvNS4_8identityENS4_23SM90_TMA_LOAD_MULTICASTES1A_vS1B_EENS_8epilogue10collective18CollectiveEpilogueINS1E_23Sm100TmaWarpSpecializedILi3ELi2ELi16ELb1ELb0EEEJSH_NS5_IJNSS_ISF_SC_EENSS_ISG_SC_EEEEESI_SJ_SI_SJ_NS1E_6fusion15FusionCallbacksIS1I_NS1M_17LinearCombinationISI_fSI_fLNS_15FloatRoundStyleE2EEESH_S1L_JEEENS4_5SM1004TMEM4LOAD26SM100_TMEM_LOAD_16dp256b4xES10_S1A_NS4_17SM75_U32x4_LDSM_NENS4_14SM90_TMA_STOREES1A_NS4_17SM90_U32x4_STSM_NENS4_39AutoVectorizingCopyWithAssumedAlignmentILi128EEEEEEvvEEEEvNT_6ParamsE) ;  /* 0xffffff7c04f47950 */ /* 0x000fea0003c3ffff */
        .weak           $__internal_2_$__cuda_sm10x_tcgen05_guardrail_trap_unallocated_columns_being_dealloced
        .type           $__internal_2_$__cuda_sm10x_tcgen05_guardrail_trap_unallocated_columns_being_dealloced,@function
        .size           $__internal_2_$__cuda_sm10x_tcgen05_guardrail_trap_unallocated_columns_being_dealloced,(.L_x_164 - $__internal_2_$__cuda_sm10x_tcgen05_guardrail_trap_unallocated_columns_being_dealloced)
$__internal_2_$__cuda_sm10x_tcgen05_guardrail_trap_unallocated_columns_being_dealloced:
[----:B------:R-:W-:Y:S05]  /*8030*/  BPT.TRAP 0x1 ;  /* 0x000000040000795c */ /* 0x000fea0000300000 */
[----:B------:R-:W-:-:S04]  /*8040*/  HFMA2 R3, -RZ, RZ, 0, 0 ;  /* 0x00000000ff037431 */ /* 0x000fc800000001ff */
[----:B------:R-:W-:Y:S05]  /*8050*/  RET.REL.NODEC R2 `(_ZN7cutlass13device_kernelINS_4gemm6kernel13GemmUniversalIN4cute5tupleIJiiiiEEENS1_10collective13CollectiveMmaINS1_35MainloopSm100TmaUmmaWarpSpecializedILi5ELi2ELi4ENS5_IJNS4_1CILi2EEENSA_ILi1EEESC_EEEEENS5_IJNSA_ILi64EEESF_NSA_ILi32EEEEEENS_6half_tENS5_IJlSC_lEEESI_SJ_NS4_8TiledMMAINS4_8MMA_AtomIJNS4_20SM100_MMA_F16BF16_SSISI_SI_fLi64ELi64ELNS4_4UMMA5MajorE0ELSO_0ELNSN_7ScaleInE0ELSP_0EEEEEENS4_6LayoutINS5_IJSC_SC_SC_EEENS5_IJNSA_ILi0EEESU_SU_EEEEENS5_IJNS4_10UnderscoreESX_SX_EEEEENS4_13SM90_TMA_LOADENS4_14ComposedLayoutINS4_7SwizzleILi2ELi4ELi3EEENS4_18smem_ptr_flag_bitsILi16EEENSS_INS5_IJNSA_ILi8EEESG_EEENS5_IJSG_SC_EEEEEEEvNS4_8identityENS4_23SM90_TMA_LOAD_MULTICASTES1A_vS1B_EENS_8epilogue10collective18CollectiveEpilogueINS1E_23Sm100TmaWarpSpecializedILi3ELi2ELi16ELb1ELb0EEEJSH_NS5_IJNSS_ISF_SC_EENSS_ISG_SC_EEEEESI_SJ_SI_SJ_NS1E_6fusion15FusionCallbacksIS1I_NS1M_17LinearCombinationISI_fSI_fLNS_15FloatRoundStyleE2EEESH_S1L_JEEENS4_5SM1004TMEM4LOAD26SM100_TMEM_LOAD_16dp256b4xES10_S1A_NS4_17SM75_U32x4_LDSM_NENS4_14SM90_TMA_STOREES1A_NS4_17SM90_U32x4_STSM_NENS4_39AutoVectorizingCopyWithAssumedAlignmentILi128EEEEEEvvEEEEvNT_6ParamsE) ;  /* 0xffffff7c02e87950 */ /* 0x000fea0003c3ffff */
.L_x_163:
[----:B------:R-:W-:-:S00]  /*8060*/  BRA `(.L_x_163) ;  /* 0xfffffffc00fc7947 */ /* 0x000fc0000383ffff */
[----:B------:R-:W-:-:S00]  /*8070*/  NOP ;  /* 0x0000000000007918 */ /* 0x000fc00000000000 */
        /* <DEDUP_REMOVED lines=8> */
.L_x_164:


//--------------------- .nv.global.init           --------------------------
	.section	.nv.global.init,"aw",@progbits
.nv.global.init:
	.type		$str$27,@object
	.size		$str$27,($str$28 - $str$27)
$str$27:
        /*0000*/ 	.byte	0x28, 0x61, 0x64, 0x64, 0x72, 0x65, 0x73, 0x73, 0x20, 0x26, 0x20, 0x6d, 0x61, 0x73, 0x6b, 0x29
        /*0010*/ 	.byte	0x20, 0x3d, 0x3d, 0x20, 0x30, 0x00
	.type		$str$28,@object
	.size		$str$28,($str$26 - $str$28)
$str$28:
        /*0016*/ 	.byte	0x2f, 0x74, 0x6d, 0x70, 0x2f, 0x63, 0x75, 0x74, 0x6c, 0x61, 0x73, 0x73, 0x5f, 0x73, 0x77, 0x65
        /*0026*/ 	.byte	0x65, 0x70, 0x5f, 0x73, 0x72, 0x63, 0x2f, 0x69, 0x6e, 0x63, 0x6c, 0x75, 0x64, 0x65, 0x2f, 0x63
        /*0036*/ 	.byte	0x75, 0x74, 0x65, 0x2f, 0x70, 0x6f, 0x69, 0x6e, 0x74, 0x65, 0x72, 0x5f, 0x66, 0x6c, 0x61, 0x67
        /*0046*/ 	.byte	0x67, 0x65, 0x64, 0x2e, 0x68, 0x70, 0x70, 0x00
	.type		$str$26,@object
	.size		$str$26,($str$25 - $str$26)
$str$26:
        /*004e*/ 	.byte	0x2f, 0x74, 0x6d, 0x70, 0x2f, 0x63, 0x75, 0x74, 0x6c, 0x61, 0x73, 0x73, 0x5f, 0x73, 0x77, 0x65
        /*005e*/ 	.byte	0x65, 0x70, 0x5f, 0x73, 0x72, 0x63, 0x2f, 0x69, 0x6e, 0x63, 0x6c, 0x75, 0x64, 0x65, 0x2f, 0x63
        /*006e*/ 	.byte	0x75, 0x74, 0x65, 0x2f, 0x61, 0x74, 0x6f, 0x6d, 0x2f, 0x63, 0x6f, 0x70, 0x79, 0x5f, 0x74, 0x72
        /*007e*/ 	.byte	0x61, 0x69, 0x74, 0x73, 0x5f, 0x73, 0x6d, 0x31, 0x30, 0x30, 0x2e, 0x68, 0x70, 0x70, 0x00
	.type		$str$25,@object
	.size		$str$25,(__unnamed_1 - $str$25)
$str$25:
        /*008d*/ 	.byte	0x28, 0x28, 0x75, 0x69, 0x6e, 0x74, 0x33, 0x32, 0x5f, 0x74, 0x28, 0x74, 0x68, 0x72, 0x65, 0x61
        /*009d*/ 	.byte	0x64, 0x49, 0x64, 0x78, 0x2e, 0x78, 0x29, 0x20, 0x2f, 0x20, 0x33, 0x32, 0x29, 0x20, 0x25, 0x20
        /*00ad*/ 	.byte	0x34, 0x29, 0x20, 0x3d, 0x3d, 0x20, 0x28, 0x28, 0x28, 0x74, 0x6d, 0x65, 0x6d, 0x5f, 0x61, 0x64
        /*00bd*/ 	.byte	0x64, 0x72, 0x20, 0x3e, 0x3e, 0x20, 0x31, 0x36, 0x29, 0x20, 0x2f, 0x20, 0x33, 0x32, 0x29, 0x20
        /*00cd*/ 	.byte	0x25, 0x20, 0x34, 0x29, 0x00
	.type		__unnamed_1,@object
	.size		__unnamed_1,(__unnamed_2 - __unnamed_1)
__unnamed_1:
        /*00d2*/ 	.byte	0x61, 0x75, 0x74, 0x6f, 0x20, 0x63, 0x75, 0x74, 0x65, 0x3a, 0x3a, 0x61, 0x73, 0x5f, 0x70, 0x6f
        /* <DEDUP_REMOVED lines=24> */
        /*0262*/ 	.byte	0x3e, 0x3e, 0x3e, 0x5d, 0x00
	.type		__unnamed_2,@object
	.size		__unnamed_2,(.L_2 - __unnamed_2)
__unnamed_2:
        /* <DEDUP_REMOVED lines=46> */
.L_2:


//--------------------- .nv.shared._ZN7cutlass13device_kernelINS_4gemm6kernel13GemmUniversalIN4cute5tupleIJiiiiEEENS1_10collective13CollectiveMmaINS1_35MainloopSm100TmaUmmaWarpSpecializedILi5ELi2ELi4ENS5_IJNS4_1CILi2EEENSA_ILi1EEESC_EEEEENS5_IJNSA_ILi64EEESF_NSA_ILi32EEEEEENS_6half_tENS5_IJlSC_lEEESI_SJ_NS4_8TiledMMAINS4_8MMA_AtomIJNS4_20SM100_MMA_F16BF16_SSISI_SI_fLi64ELi64ELNS4_4UMMA5MajorE0ELSO_0ELNSN_7ScaleInE0ELSP_0EEEEEENS4_6LayoutINS5_IJSC_SC_SC_EEENS5_IJNSA_ILi0EEESU_SU_EEEEENS5_IJNS4_10UnderscoreESX_SX_EEEEENS4_13SM90_TMA_LOADENS4_14ComposedLayoutINS4_7SwizzleILi2ELi4ELi3EEENS4_18smem_ptr_flag_bitsILi16EEENSS_INS5_IJNSA_ILi8EEESG_EEENS5_IJSG_SC_EEEEEEEvNS4_8identityENS4_23SM90_TMA_LOAD_MULTICASTES1A_vS1B_EENS_8epilogue10collective18CollectiveEpilogueINS1E_23Sm100TmaWarpSpecializedILi3ELi2ELi16ELb1ELb0EEEJSH_NS5_IJNSS_ISF_SC_EENSS_ISG_SC_EEEEESI_SJ_SI_SJ_NS1E_6fusion15FusionCallbacksIS1I_NS1M_17LinearCombinationISI_fSI_fLNS_15FloatRoundStyleE2EEESH_S1L_JEEENS4_5SM1004TMEM4LOAD26SM100_TMEM_LOAD_16dp256b4xES10_S1A_NS4_17SM75_U32x4_LDSM_NENS4_14SM90_TMA_STOREES1A_NS4_17SM90_U32x4_STSM_NENS4_39AutoVectorizingCopyWithAssumedAlignmentILi128EEEEEEvvEEEEvNT_6ParamsE --------------------------
	.section	.nv.shared._ZN7cutlass13device_kernelINS_4gemm6kernel13GemmUniversalIN4cute5tupleIJiiiiEEENS1_10collective13CollectiveMmaINS1_35MainloopSm100TmaUmmaWarpSpecializedILi5ELi2ELi4ENS5_IJNS4_1CILi2EEENSA_ILi1EEESC_EEEEENS5_IJNSA_ILi64EEESF_NSA_ILi32EEEEEENS_6half_tENS5_IJlSC_lEEESI_SJ_NS4_8TiledMMAINS4_8MMA_AtomIJNS4_20SM100_MMA_F16BF16_SSISI_SI_fLi64ELi64ELNS4_4UMMA5MajorE0ELSO_0ELNSN_7ScaleInE0ELSP_0EEEEEENS4_6LayoutINS5_IJSC_SC_SC_EEENS5_IJNSA_ILi0EEESU_SU_EEEEENS5_IJNS4_10UnderscoreESX_SX_EEEEENS4_13SM90_TMA_LOADENS4_14ComposedLayoutINS4_7SwizzleILi2ELi4ELi3EEENS4_18smem_ptr_flag_bitsILi16EEENSS_INS5_IJNSA_ILi8EEESG_EEENS5_IJSG_SC_EEEEEEEvNS4_8identityENS4_23SM90_TMA_LOAD_MULTICASTES1A_vS1B_EENS_8epilogue10collective18CollectiveEpilogueINS1E_23Sm100TmaWarpSpecializedILi3ELi2ELi16ELb1ELb0EEEJSH_NS5_IJNSS_ISF_SC_EENSS_ISG_SC_EEEEESI_SJ_SI_SJ_NS1E_6fusion15FusionCallbacksIS1I_NS1M_17LinearCombinationISI_fSI_fLNS_15FloatRoundStyleE2EEESH_S1L_JEEENS4_5SM1004TMEM4LOAD26SM100_TMEM_LOAD_16dp256b4xES10_S1A_NS4_17SM75_U32x4_LDSM_NENS4_14SM90_TMA_STOREES1A_NS4_17SM90_U32x4_STSM_NENS4_39AutoVectorizingCopyWithAssumedAlignmentILi128EEEEEEvvEEEEvNT_6ParamsE,"aw",@nobits
	.sectionflags	@""
	.align	16
	.zero		1024


//--------------------- .nv.shared.reserved.0     --------------------------
	.section	.nv.shared.reserved.0,"aw",@nobits
	.weak		__nv_reservedSMEM_offset_0_alias
	.size		__nv_reservedSMEM_offset_0_alias, 0, 64
	.other		__nv_reservedSMEM_offset_0_alias,@"STO_CUDA_RESERVED_SHARED STV_DEFAULT"
__nv_reservedSMEM_offset_0_alias:
	.zero		0
.nv.shared.reserved.0:
	.zero		64
	.weak		__nv_reservedSMEM_tcgen05_partition
	.type		__nv_reservedSMEM_tcgen05_partition,@object
	.size		__nv_reservedSMEM_tcgen05_partition,(.L_0 - __nv_reservedSMEM_tcgen05_partition)
__nv_reservedSMEM_tcgen05_partition:
	.zero		32
.L_0:


//--------------------- .nv.global                --------------------------
	.section	.nv.global,"aw",@nobits
.nv.global:
	.type		_ZN39_INTERNAL_e7804840_4_k_cu_80b771f0_79274cute1_E,@object
	.size		_ZN39_INTERNAL_e7804840_4_k_cu_80b771f0_79274cute1_E,(_ZN39_INTERNAL_e7804840_4_k_cu_80b771f0_79274cuda3std3__45__cpo6cbeginE - _ZN39_INTERNAL_e7804840_4_k_cu_80b771f0_79274cute1_E)
_ZN39_INTERNAL_e7804840_4_k_cu_80b771f0_79274cute1_E:
	.zero		1
	.type		_ZN39_INTERNAL_e7804840_4_k_cu_80b771f0_79274cuda3std3__45__cpo6cbeginE,@object
	.size		_ZN39_INTERNAL_e7804840_4_k_cu_80b771f0_79274cuda3std3__45__cpo6cbeginE,(_ZN39_INTERNAL_e7804840_4_k_cu_80b771f0_79274cuda3std3__48in_placeE - _ZN39_INTERNAL_e7804840_4_k_cu_80b771f0_79274cuda3std3__45__cpo6cbeginE)
_ZN39_INTERNAL_e7804840_4_k_cu_80b771f0_79274cuda3std3__45__cpo6cbeginE:
	.zero		1
	.type		_ZN39_INTERNAL_e7804840_4_k_cu_80b771f0_79274cuda3std3__48in_placeE,@object
	.size		_ZN39_INTERNAL_e7804840_4_k_cu_80b771f0_79274cuda3std3__48in_placeE,(_ZN39_INTERNAL_e7804840_4_k_cu_80b771f0_79274cuda3std6ranges3__45__cpo9iter_moveE - _ZN39_INTERNAL_e7804840_4_k_cu_80b771f0_79274cuda3std3__48in_placeE)
_ZN39_INTERNAL_e7804840_4_k_cu_80b771f0_79274cuda3std3__48in_placeE:
	.zero		1
	.type		_ZN39_INTERNAL_e7804840_4_k_cu_80b771f0_79274cuda3std6ranges3__45__cpo9iter_moveE,@object
	.size		_ZN39_INTERNAL_e7804840_4_k_cu_80b771f0_79274cuda3std6ranges3__45__cpo9iter_moveE,(_ZN39_INTERNAL_e7804840_4_k_cu_80b771f0_79274cuda3std3__45__cpo5beginE - _ZN39_INTERNAL_e7804840_4_k_cu_80b771f0_79274cuda3std6ranges3__45__cpo9iter_moveE)
_ZN39_INTERNAL_e7804840_4_k_cu_80b771f0_79274cuda3std6ranges3__45__cpo9iter_moveE:
	.zero		1
	.type		_ZN39_INTERNAL_e7804840_4_k_cu_80b771f0_79274cuda3std3__45__cpo5beginE,@object
	.size		_ZN39_INTERNAL_e7804840_4_k_cu_80b771f0_79274cuda3std3__45__cpo5beginE,(_ZN39_INTERNAL_e7804840_4_k_cu_80b771f0_79274cuda3std3__441_GLOBAL__N__e7804840_4_k_cu_80b771f0_79276ignoreE - _ZN39_INTERNAL_e7804840_4_k_cu_80b771f0_79274cuda3std3__45__cpo5beginE)
_ZN39_INTERNAL_e7804840_4_k_cu_80b771f0_79274cuda3std3__45__cpo5beginE:
	.zero		1
	.type		_ZN39_INTERNAL_e7804840_4_k_cu_80b771f0_79274cuda3std3__441_GLOBAL__N__e7804840_4_k_cu_80b771f0_79276ignoreE,@object
	.size		_ZN39_INTERNAL_e7804840_4_k_cu_80b771f0_79274cuda3std3__441_GLOBAL__N__e7804840_4_k_cu_80b771f0_79276ignoreE,(_ZN39_INTERNAL_e7804840_4_k_cu_80b771f0_79274cute7productE - _ZN39_INTERNAL_e7804840_4_k_cu_80b771f0_79274cuda3std3__441_GLOBAL__N__e7804840_4_k_cu_80b771f0_79276ignoreE)
_ZN39_INTERNAL_e7804840_4_k_cu_80b771f0_79274cuda3std3__441_GLOBAL__N__e7804840_4_k_cu_80b771f0_79276ignoreE:
	.zero		1
	.type		_ZN39_INTERNAL_e7804840_4_k_cu_80b771f0_79274cute7productE,@object
	.size		_ZN39_INTERNAL_e7804840_4_k_cu_80b771f0_79274cute7productE,(_ZN39_INTERNAL_e7804840_4_k_cu_80b771f0_79274cuda3std3__45__cpo3endE - _ZN39_INTERNAL_e7804840_4_k_cu_80b771f0_79274cute7productE)
_ZN39_INTERNAL_e7804840_4_k_cu_80b771f0_79274cute7productE:
	.zero		1
	.type		_ZN39_INTERNAL_e7804840_4_k_cu_80b771f0_79274cuda3std3__45__cpo3endE,@object
	.size		_ZN39_INTERNAL_e7804840_4_k_cu_80b771f0_79274cuda3std3__45__cpo3endE,(_ZN39_INTERNAL_e7804840_4_k_cu_80b771f0_79274cuda3std3__419piecewise_constructE - _ZN39_INTERNAL_e7804840_4_k_cu_80b771f0_79274cuda3std3__45__cpo3endE)
_ZN39_INTERNAL_e7804840_4_k_cu_80b771f0_79274cuda3std3__45__cpo3endE:
	.zero		1
	.type		_ZN39_INTERNAL_e7804840_4_k_cu_80b771f0_79274cuda3std3__419piecewise_constructE,@object
	.size		_ZN39_INTERNAL_e7804840_4_k_cu_80b771f0_79274cuda3std3__419piecewise_constructE,(_ZN39_INTERNAL_e7804840_4_k_cu_80b771f0_79274cuda3std3__45__cpo4cendE - _ZN39_INTERNAL_e7804840_4_k_cu_80b771f0_79274cuda3std3__419piecewise_constructE)
_ZN39_INTERNAL_e7804840_4_k_cu_80b771f0_79274cuda3std3__419piecewise_constructE:
	.zero		1
	.type		_ZN39_INTERNAL_e7804840_4_k_cu_80b771f0_79274cuda3std3__45__cpo4cendE,@object
	.size		_ZN39_INTERNAL_e7804840_4_k_cu_80b771f0_79274cuda3std3__45__cpo4cendE,(_ZN39_INTERNAL_e7804840_4_k_cu_80b771f0_79274cuda3std6ranges3__45__cpo4swapE - _ZN39_INTERNAL_e7804840_4_k_cu_80b771f0_79274cuda3std3__45__cpo4cendE)
_ZN39_INTERNAL_e7804840_4_k_cu_80b771f0_79274cuda3std3__45__cpo4cendE:
	.zero		1
	.type		_ZN39_INTERNAL_e7804840_4_k_cu_80b771f0_79274cuda3std6ranges3__45__cpo4swapE,@object
	.size		_ZN39_INTERNAL_e7804840_4_k_cu_80b771f0_79274cuda3std6ranges3__45__cpo4swapE,(.L_10 - _ZN39_INTERNAL_e7804840_4_k_cu_80b771f0_79274cuda3std6ranges3__45__cpo4swapE)
_ZN39_INTERNAL_e7804840_4_k_cu_80b771f0_79274cuda3std6ranges3__45__cpo4swapE:
	.zero		1
.L_10:


//--------------------- .nv.constant0._ZN7cutlass13device_kernelINS_4gemm6kernel13GemmUniversalIN4cute5tupleIJiiiiEEENS1_10collective13CollectiveMmaINS1_35MainloopSm100TmaUmmaWarpSpecializedILi5ELi2ELi4ENS5_IJNS4_1CILi2EEENSA_ILi1EEESC_EEEEENS5_IJNSA_ILi64EEESF_NSA_ILi32EEEEEENS_6half_tENS5_IJlSC_lEEESI_SJ_NS4_8TiledMMAINS4_8MMA_AtomIJNS4_20SM100_MMA_F16BF16_SSISI_SI_fLi64ELi64ELNS4_4UMMA5MajorE0ELSO_0ELNSN_7ScaleInE0ELSP_0EEEEEENS4_6LayoutINS5_IJSC_SC_SC_EEENS5_IJNSA_ILi0EEESU_SU_EEEEENS5_IJNS4_10UnderscoreESX_SX_EEEEENS4_13SM90_TMA_LOADENS4_14ComposedLayoutINS4_7SwizzleILi2ELi4ELi3EEENS4_18smem_ptr_flag_bitsILi16EEENSS_INS5_IJNSA_ILi8EEESG_EEENS5_IJSG_SC_EEEEEEEvNS4_8identityENS4_23SM90_TMA_LOAD_MULTICASTES1A_vS1B_EENS_8epilogue10collective18CollectiveEpilogueINS1E_23Sm100TmaWarpSpecializedILi3ELi2ELi16ELb1ELb0EEEJSH_NS5_IJNSS_ISF_SC_EENSS_ISG_SC_EEEEESI_SJ_SI_SJ_NS1E_6fusion15FusionCallbacksIS1I_NS1M_17LinearCombinationISI_fSI_fLNS_15FloatRoundStyleE2EEESH_S1L_JEEENS4_5SM1004TMEM4LOAD26SM100_TMEM_LOAD_16dp256b4xES10_S1A_NS4_17SM75_U32x4_LDSM_NENS4_14SM90_TMA_STOREES1A_NS4_17SM90_U32x4_STSM_NENS4_39AutoVectorizingCopyWithAssumedAlignmentILi128EEEEEEvvEEEEvNT_6ParamsE --------------------------
	.section	.nv.constant0._ZN7cutlass13device_kernelINS_4gemm6kernel13GemmUniversalIN4cute5tupleIJiiiiEEENS1_10collective13CollectiveMmaINS1_35MainloopSm100TmaUmmaWarpSpecializedILi5ELi2ELi4ENS5_IJNS4_1CILi2EEENSA_ILi1EEESC_EEEEENS5_IJNSA_ILi64EEESF_NSA_ILi32EEEEEENS_6half_tENS5_IJlSC_lEEESI_SJ_NS4_8TiledMMAINS4_8MMA_AtomIJNS4_20SM100_MMA_F16BF16_SSISI_SI_fLi64ELi64ELNS4_4UMMA5MajorE0ELSO_0ELNSN_7ScaleInE0ELSP_0EEEEEENS4_6LayoutINS5_IJSC_SC_SC_EEENS5_IJNSA_ILi0EEESU_SU_EEEEENS5_IJNS4_10UnderscoreESX_SX_EEEEENS4_13SM90_TMA_LOADENS4_14ComposedLayoutINS4_7SwizzleILi2ELi4ELi3EEENS4_18smem_ptr_flag_bitsILi16EEENSS_INS5_IJNSA_ILi8EEESG_EEENS5_IJSG_SC_EEEEEEEvNS4_8identityENS4_23SM90_TMA_LOAD_MULTICASTES1A_vS1B_EENS_8epilogue10collective18CollectiveEpilogueINS1E_23Sm100TmaWarpSpecializedILi3ELi2ELi16ELb1ELb0EEEJSH_NS5_IJNSS_ISF_SC_EENSS_ISG_SC_EEEEESI_SJ_SI_SJ_NS1E_6fusion15FusionCallbacksIS1I_NS1M_17LinearCombinationISI_fSI_fLNS_15FloatRoundStyleE2EEESH_S1L_JEEENS4_5SM1004TMEM4LOAD26SM100_TMEM_LOAD_16dp256b4xES10_S1A_NS4_17SM75_U32x4_LDSM_NENS4_14SM90_TMA_STOREES1A_NS4_17SM90_U32x4_STSM_NENS4_39AutoVectorizingCopyWithAssumedAlignmentILi128EEEEEEvvEEEEvNT_6ParamsE,"a",@progbits
	.sectionflags	@""
	.align	4
.nv.constant0._ZN7cutlass13device_kernelINS_4gemm6kernel13GemmUniversalIN4cute5tupleIJiiiiEEENS1_10collective13CollectiveMmaINS1_35MainloopSm100TmaUmmaWarpSpecializedILi5ELi2ELi4ENS5_IJNS4_1CILi2EEENSA_ILi1EEESC_EEEEENS5_IJNSA_ILi64EEESF_NSA_ILi32EEEEEENS_6half_tENS5_IJlSC_lEEESI_SJ_NS4_8TiledMMAINS4_8MMA_AtomIJNS4_20SM100_MMA_F16BF16_SSISI_SI_fLi64ELi64ELNS4_4UMMA5MajorE0ELSO_0ELNSN_7ScaleInE0ELSP_0EEEEEENS4_6LayoutINS5_IJSC_SC_SC_EEENS5_IJNSA_ILi0EEESU_SU_EEEEENS5_IJNS4_10UnderscoreESX_SX_EEEEENS4_13SM90_TMA_LOADENS4_14ComposedLayoutINS4_7SwizzleILi2ELi4ELi3EEENS4_18smem_ptr_flag_bitsILi16EEENSS_INS5_IJNSA_ILi8EEESG_EEENS5_IJSG_SC_EEEEEEEvNS4_8identityENS4_23SM90_TMA_LOAD_MULTICASTES1A_vS1B_EENS_8epilogue10collective18CollectiveEpilogueINS1E_23Sm100TmaWarpSpecializedILi3ELi2ELi16ELb1ELb0EEEJSH_NS5_IJNSS_ISF_SC_EENSS_ISG_SC_EEEEESI_SJ_SI_SJ_NS1E_6fusion15FusionCallbacksIS1I_NS1M_17LinearCombinationISI_fSI_fLNS_15FloatRoundStyleE2EEESH_S1L_JEEENS4_5SM1004TMEM4LOAD26SM100_TMEM_LOAD_16dp256b4xES10_S1A_NS4_17SM75_U32x4_LDSM_NENS4_14SM90_TMA_STOREES1A_NS4_17SM90_U32x4_STSM_NENS4_39AutoVectorizingCopyWithAssumedAlignmentILi128EEEEEEvvEEEEvNT_6ParamsE:
	.zero		2944


//--------------------- SYMBOLS --------------------------

	.type		.nv.reservedSmem.offset0,@object
	.size		.nv.reservedSmem.offset0,0x4
	.type		.nv.reservedSmem.cap,@object
	.size		.nv.reservedSmem.cap,0x4
	.type		__assertfail,@function
